//
// Generated by NVIDIA NVVM Compiler
//
// Compiler Build ID: CL-36424714
// Cuda compilation tools, release 13.0, V13.0.88
// Based on NVVM 20.0.0
//

.version 9.0
.target sm_100
.address_size 64

	// .globl	_Z8mykerneliiiPKfPf
.func  (.param .b64 func_retval0) __internal_accurate_pow
(
	.param .b64 __internal_accurate_pow_param_0
)
;

.visible .entry _Z8mykerneliiiPKfPf(
	.param .u32 _Z8mykerneliiiPKfPf_param_0,
	.param .u32 _Z8mykerneliiiPKfPf_param_1,
	.param .u32 _Z8mykerneliiiPKfPf_param_2,
	.param .u64 .ptr .align 1 _Z8mykerneliiiPKfPf_param_3,
	.param .u64 .ptr .align 1 _Z8mykerneliiiPKfPf_param_4
)
{
	.reg .pred 	%p<69>;
	.reg .b32 	%r<101>;
	.reg .b32 	%f<339>;
	.reg .b64 	%rd<29>;

	ld.param.u32 	%r22, [_Z8mykerneliiiPKfPf_param_1];
	ld.param.u32 	%r21, [_Z8mykerneliiiPKfPf_param_2];
	mov.u32 	%r23, %ctaid.x;
	shl.b32 	%r24, %r23, 6;
	mov.u32 	%r25, %ctaid.y;
	shl.b32 	%r26, %r25, 6;
	mov.u32 	%r27, %tid.x;
	mov.u32 	%r28, %tid.y;
	add.s32 	%r100, %r24, %r27;
	add.s32 	%r99, %r26, %r28;
	max.s32 	%r30, %r100, %r99;
	setp.ge.s32 	%p1, %r30, %r22;
	setp.gt.s32 	%p2, %r26, %r24;
	or.pred  	%p3, %p2, %p1;
	@%p3 bra 	$L__BB0_75;
	setp.lt.s32 	%p4, %r21, 1;
	mov.f32 	%f275, 0f00000000;
	mov.f32 	%f276, %f275;
	mov.f32 	%f277, %f275;
	mov.f32 	%f278, %f275;
	mov.f32 	%f279, %f275;
	mov.f32 	%f280, %f275;
	mov.f32 	%f281, %f275;
	mov.f32 	%f282, %f275;
	mov.f32 	%f283, %f275;
	mov.f32 	%f284, %f275;
	mov.f32 	%f285, %f275;
	mov.f32 	%f286, %f275;
	mov.f32 	%f287, %f275;
	mov.f32 	%f288, %f275;
	mov.f32 	%f289, %f275;
	mov.f32 	%f290, %f275;
	mov.f32 	%f291, %f275;
	mov.f32 	%f292, %f275;
	mov.f32 	%f293, %f275;
	mov.f32 	%f294, %f275;
	mov.f32 	%f295, %f275;
	mov.f32 	%f296, %f275;
	mov.f32 	%f297, %f275;
	mov.f32 	%f298, %f275;
	mov.f32 	%f299, %f275;
	mov.f32 	%f300, %f275;
	mov.f32 	%f301, %f275;
	mov.f32 	%f302, %f275;
	mov.f32 	%f303, %f275;
	mov.f32 	%f304, %f275;
	mov.f32 	%f305, %f275;
	mov.f32 	%f306, %f275;
	mov.f32 	%f307, %f275;
	mov.f32 	%f308, %f275;
	mov.f32 	%f309, %f275;
	mov.f32 	%f310, %f275;
	mov.f32 	%f311, %f275;
	mov.f32 	%f312, %f275;
	mov.f32 	%f313, %f275;
	mov.f32 	%f314, %f275;
	mov.f32 	%f315, %f275;
	mov.f32 	%f316, %f275;
	mov.f32 	%f317, %f275;
	mov.f32 	%f318, %f275;
	mov.f32 	%f319, %f275;
	mov.f32 	%f320, %f275;
	mov.f32 	%f321, %f275;
	mov.f32 	%f322, %f275;
	mov.f32 	%f323, %f275;
	mov.f32 	%f324, %f275;
	mov.f32 	%f325, %f275;
	mov.f32 	%f326, %f275;
	mov.f32 	%f327, %f275;
	mov.f32 	%f328, %f275;
	mov.f32 	%f329, %f275;
	mov.f32 	%f330, %f275;
	mov.f32 	%f331, %f275;
	mov.f32 	%f332, %f275;
	mov.f32 	%f333, %f275;
	mov.f32 	%f334, %f275;
	mov.f32 	%f335, %f275;
	mov.f32 	%f336, %f275;
	mov.f32 	%f337, %f275;
	mov.f32 	%f338, %f275;
	@%p4 bra 	$L__BB0_4;
	neg.s32 	%r98, %r21;
	mov.f32 	%f275, 0f00000000;
$L__BB0_3:
	ld.param.u64 	%rd26, [_Z8mykerneliiiPKfPf_param_3];
	ld.param.u32 	%r97, [_Z8mykerneliiiPKfPf_param_0];
	cvta.to.global.u64 	%rd12, %rd26;
	mul.wide.s32 	%rd13, %r99, 4;
	add.s64 	%rd14, %rd12, %rd13;
	ld.global.f32 	%f195, [%rd14];
	mul.wide.s32 	%rd15, %r100, 4;
	add.s64 	%rd16, %rd12, %rd15;
	ld.global.f32 	%f196, [%rd16];
	ld.global.f32 	%f197, [%rd14+32];
	ld.global.f32 	%f198, [%rd16+32];
	ld.global.f32 	%f199, [%rd14+64];
	ld.global.f32 	%f200, [%rd16+64];
	ld.global.f32 	%f201, [%rd14+96];
	ld.global.f32 	%f202, [%rd16+96];
	ld.global.f32 	%f203, [%rd14+128];
	ld.global.f32 	%f204, [%rd16+128];
	ld.global.f32 	%f205, [%rd14+160];
	ld.global.f32 	%f206, [%rd16+160];
	ld.global.f32 	%f207, [%rd14+192];
	ld.global.f32 	%f208, [%rd16+192];
	ld.global.f32 	%f209, [%rd14+224];
	ld.global.f32 	%f210, [%rd16+224];
	fma.rn.f32 	%f338, %f195, %f196, %f338;
	fma.rn.f32 	%f337, %f195, %f198, %f337;
	fma.rn.f32 	%f336, %f195, %f200, %f336;
	fma.rn.f32 	%f335, %f195, %f202, %f335;
	fma.rn.f32 	%f334, %f195, %f204, %f334;
	fma.rn.f32 	%f333, %f195, %f206, %f333;
	fma.rn.f32 	%f332, %f195, %f208, %f332;
	fma.rn.f32 	%f331, %f195, %f210, %f331;
	fma.rn.f32 	%f330, %f197, %f196, %f330;
	fma.rn.f32 	%f329, %f197, %f198, %f329;
	fma.rn.f32 	%f328, %f197, %f200, %f328;
	fma.rn.f32 	%f327, %f197, %f202, %f327;
	fma.rn.f32 	%f326, %f197, %f204, %f326;
	fma.rn.f32 	%f325, %f197, %f206, %f325;
	fma.rn.f32 	%f324, %f197, %f208, %f324;
	fma.rn.f32 	%f323, %f197, %f210, %f323;
	fma.rn.f32 	%f322, %f199, %f196, %f322;
	fma.rn.f32 	%f321, %f199, %f198, %f321;
	fma.rn.f32 	%f320, %f199, %f200, %f320;
	fma.rn.f32 	%f319, %f199, %f202, %f319;
	fma.rn.f32 	%f318, %f199, %f204, %f318;
	fma.rn.f32 	%f317, %f199, %f206, %f317;
	fma.rn.f32 	%f316, %f199, %f208, %f316;
	fma.rn.f32 	%f315, %f199, %f210, %f315;
	fma.rn.f32 	%f314, %f201, %f196, %f314;
	fma.rn.f32 	%f313, %f201, %f198, %f313;
	fma.rn.f32 	%f312, %f201, %f200, %f312;
	fma.rn.f32 	%f311, %f201, %f202, %f311;
	fma.rn.f32 	%f310, %f201, %f204, %f310;
	fma.rn.f32 	%f309, %f201, %f206, %f309;
	fma.rn.f32 	%f308, %f201, %f208, %f308;
	fma.rn.f32 	%f307, %f201, %f210, %f307;
	fma.rn.f32 	%f306, %f203, %f196, %f306;
	fma.rn.f32 	%f305, %f203, %f198, %f305;
	fma.rn.f32 	%f304, %f203, %f200, %f304;
	fma.rn.f32 	%f303, %f203, %f202, %f303;
	fma.rn.f32 	%f302, %f203, %f204, %f302;
	fma.rn.f32 	%f301, %f203, %f206, %f301;
	fma.rn.f32 	%f300, %f203, %f208, %f300;
	fma.rn.f32 	%f299, %f203, %f210, %f299;
	fma.rn.f32 	%f298, %f205, %f196, %f298;
	fma.rn.f32 	%f297, %f205, %f198, %f297;
	fma.rn.f32 	%f296, %f205, %f200, %f296;
	fma.rn.f32 	%f295, %f205, %f202, %f295;
	fma.rn.f32 	%f294, %f205, %f204, %f294;
	fma.rn.f32 	%f293, %f205, %f206, %f293;
	fma.rn.f32 	%f292, %f205, %f208, %f292;
	fma.rn.f32 	%f291, %f205, %f210, %f291;
	fma.rn.f32 	%f290, %f207, %f196, %f290;
	fma.rn.f32 	%f289, %f207, %f198, %f289;
	fma.rn.f32 	%f288, %f207, %f200, %f288;
	fma.rn.f32 	%f287, %f207, %f202, %f287;
	fma.rn.f32 	%f286, %f207, %f204, %f286;
	fma.rn.f32 	%f285, %f207, %f206, %f285;
	fma.rn.f32 	%f284, %f207, %f208, %f284;
	fma.rn.f32 	%f283, %f207, %f210, %f283;
	fma.rn.f32 	%f282, %f209, %f196, %f282;
	fma.rn.f32 	%f281, %f209, %f198, %f281;
	fma.rn.f32 	%f280, %f209, %f200, %f280;
	fma.rn.f32 	%f279, %f209, %f202, %f279;
	fma.rn.f32 	%f278, %f209, %f204, %f278;
	fma.rn.f32 	%f277, %f209, %f206, %f277;
	fma.rn.f32 	%f276, %f209, %f208, %f276;
	fma.rn.f32 	%f275, %f209, %f210, %f275;
	add.s32 	%r100, %r100, %r97;
	add.s32 	%r99, %r99, %r97;
	add.s32 	%r98, %r98, 1;
	setp.ne.s32 	%p5, %r98, 0;
	@%p5 bra 	$L__BB0_3;
$L__BB0_4:
	ld.param.u64 	%rd27, [_Z8mykerneliiiPKfPf_param_4];
	mov.u32 	%r31, %ctaid.y;
	shl.b32 	%r32, %r31, 6;
	mov.u32 	%r33, %tid.y;
	add.s32 	%r10, %r32, %r33;
	mov.u32 	%r34, %ctaid.x;
	shl.b32 	%r35, %r34, 6;
	mov.u32 	%r36, %tid.x;
	add.s32 	%r11, %r35, %r36;
	mad.lo.s32 	%r12, %r10, %r22, %r11;
	cvta.to.global.u64 	%rd17, %rd27;
	mul.wide.s32 	%rd18, %r12, 4;
	add.s64 	%rd1, %rd17, %rd18;
	st.global.f32 	[%rd1], %f338;
	add.s32 	%r13, %r11, 8;
	setp.ge.s32 	%p6, %r13, %r22;
	@%p6 bra 	$L__BB0_12;
	st.global.f32 	[%rd1+32], %f337;
	add.s32 	%r37, %r11, 16;
	setp.ge.s32 	%p7, %r37, %r22;
	@%p7 bra 	$L__BB0_12;
	st.global.f32 	[%rd1+64], %f336;
	add.s32 	%r38, %r11, 24;
	setp.ge.s32 	%p8, %r38, %r22;
	@%p8 bra 	$L__BB0_12;
	st.global.f32 	[%rd1+96], %f335;
	add.s32 	%r39, %r11, 32;
	setp.ge.s32 	%p9, %r39, %r22;
	@%p9 bra 	$L__BB0_12;
	st.global.f32 	[%rd1+128], %f334;
	add.s32 	%r40, %r11, 40;
	setp.ge.s32 	%p10, %r40, %r22;
	@%p10 bra 	$L__BB0_12;
	st.global.f32 	[%rd1+160], %f333;
	add.s32 	%r41, %r11, 48;
	setp.ge.s32 	%p11, %r41, %r22;
	@%p11 bra 	$L__BB0_12;
	st.global.f32 	[%rd1+192], %f332;
	add.s32 	%r42, %r11, 56;
	setp.ge.s32 	%p12, %r42, %r22;
	@%p12 bra 	$L__BB0_12;
	st.global.f32 	[%rd1+224], %f331;
$L__BB0_12:
	add.s32 	%r43, %r10, 8;
	setp.ge.u32 	%p13, %r43, %r22;
	@%p13 bra 	$L__BB0_75;
	ld.param.u64 	%rd28, [_Z8mykerneliiiPKfPf_param_4];
	setp.ge.s32 	%p14, %r13, %r22;
	shl.b32 	%r14, %r22, 3;
	add.s32 	%r44, %r12, %r14;
	cvta.to.global.u64 	%rd2, %rd28;
	mul.wide.s32 	%rd19, %r44, 4;
	add.s64 	%rd3, %rd2, %rd19;
	st.global.f32 	[%rd3], %f330;
	@%p14 bra 	$L__BB0_21;
	st.global.f32 	[%rd3+32], %f329;
	add.s32 	%r45, %r11, 16;
	setp.ge.s32 	%p15, %r45, %r22;
	@%p15 bra 	$L__BB0_21;
	st.global.f32 	[%rd3+64], %f328;
	add.s32 	%r46, %r11, 24;
	setp.ge.s32 	%p16, %r46, %r22;
	@%p16 bra 	$L__BB0_21;
	st.global.f32 	[%rd3+96], %f327;
	add.s32 	%r47, %r11, 32;
	setp.ge.s32 	%p17, %r47, %r22;
	@%p17 bra 	$L__BB0_21;
	st.global.f32 	[%rd3+128], %f326;
	add.s32 	%r48, %r11, 40;
	setp.ge.s32 	%p18, %r48, %r22;
	@%p18 bra 	$L__BB0_21;
	st.global.f32 	[%rd3+160], %f325;
	add.s32 	%r49, %r11, 48;
	setp.ge.s32 	%p19, %r49, %r22;
	@%p19 bra 	$L__BB0_21;
	st.global.f32 	[%rd3+192], %f324;
	add.s32 	%r50, %r11, 56;
	setp.ge.s32 	%p20, %r50, %r22;
	@%p20 bra 	$L__BB0_21;
	st.global.f32 	[%rd3+224], %f323;
$L__BB0_21:
	add.s32 	%r51, %r10, 16;
	setp.ge.u32 	%p21, %r51, %r22;
	@%p21 bra 	$L__BB0_75;
	setp.ge.s32 	%p22, %r13, %r22;
	shl.b32 	%r15, %r22, 4;
	add.s32 	%r16, %r12, %r15;
	mul.wide.s32 	%rd20, %r16, 4;
	add.s64 	%rd4, %rd2, %rd20;
	st.global.f32 	[%rd4], %f322;
	@%p22 bra 	$L__BB0_30;
	st.global.f32 	[%rd4+32], %f321;
	add.s32 	%r52, %r11, 16;
	setp.ge.s32 	%p23, %r52, %r22;
	@%p23 bra 	$L__BB0_30;
	st.global.f32 	[%rd4+64], %f320;
	add.s32 	%r53, %r11, 24;
	setp.ge.s32 	%p24, %r53, %r22;
	@%p24 bra 	$L__BB0_30;
	st.global.f32 	[%rd4+96], %f319;
	add.s32 	%r54, %r11, 32;
	setp.ge.s32 	%p25, %r54, %r22;
	@%p25 bra 	$L__BB0_30;
	st.global.f32 	[%rd4+128], %f318;
	add.s32 	%r55, %r11, 40;
	setp.ge.s32 	%p26, %r55, %r22;
	@%p26 bra 	$L__BB0_30;
	st.global.f32 	[%rd4+160], %f317;
	add.s32 	%r56, %r11, 48;
	setp.ge.s32 	%p27, %r56, %r22;
	@%p27 bra 	$L__BB0_30;
	st.global.f32 	[%rd4+192], %f316;
	add.s32 	%r57, %r11, 56;
	setp.ge.s32 	%p28, %r57, %r22;
	@%p28 bra 	$L__BB0_30;
	st.global.f32 	[%rd4+224], %f315;
$L__BB0_30:
	add.s32 	%r58, %r10, 24;
	setp.ge.u32 	%p29, %r58, %r22;
	@%p29 bra 	$L__BB0_75;
	setp.ge.s32 	%p30, %r13, %r22;
	add.s32 	%r59, %r16, %r14;
	mul.wide.s32 	%rd21, %r59, 4;
	add.s64 	%rd5, %rd2, %rd21;
	st.global.f32 	[%rd5], %f314;
	@%p30 bra 	$L__BB0_39;
	st.global.f32 	[%rd5+32], %f313;
	add.s32 	%r60, %r11, 16;
	setp.ge.s32 	%p31, %r60, %r22;
	@%p31 bra 	$L__BB0_39;
	st.global.f32 	[%rd5+64], %f312;
	add.s32 	%r61, %r11, 24;
	setp.ge.s32 	%p32, %r61, %r22;
	@%p32 bra 	$L__BB0_39;
	st.global.f32 	[%rd5+96], %f311;
	add.s32 	%r62, %r11, 32;
	setp.ge.s32 	%p33, %r62, %r22;
	@%p33 bra 	$L__BB0_39;
	st.global.f32 	[%rd5+128], %f310;
	add.s32 	%r63, %r11, 40;
	setp.ge.s32 	%p34, %r63, %r22;
	@%p34 bra 	$L__BB0_39;
	st.global.f32 	[%rd5+160], %f309;
	add.s32 	%r64, %r11, 48;
	setp.ge.s32 	%p35, %r64, %r22;
	@%p35 bra 	$L__BB0_39;
	st.global.f32 	[%rd5+192], %f308;
	add.s32 	%r65, %r11, 56;
	setp.ge.s32 	%p36, %r65, %r22;
	@%p36 bra 	$L__BB0_39;
	st.global.f32 	[%rd5+224], %f307;
$L__BB0_39:
	add.s32 	%r66, %r10, 32;
	setp.ge.u32 	%p37, %r66, %r22;
	@%p37 bra 	$L__BB0_75;
	setp.ge.s32 	%p38, %r13, %r22;
	shl.b32 	%r67, %r22, 5;
	add.s32 	%r17, %r12, %r67;
	mul.wide.s32 	%rd22, %r17, 4;
	add.s64 	%rd6, %rd2, %rd22;
	st.global.f32 	[%rd6], %f306;
	@%p38 bra 	$L__BB0_48;
	st.global.f32 	[%rd6+32], %f305;
	add.s32 	%r68, %r11, 16;
	setp.ge.s32 	%p39, %r68, %r22;
	@%p39 bra 	$L__BB0_48;
	st.global.f32 	[%rd6+64], %f304;
	add.s32 	%r69, %r11, 24;
	setp.ge.s32 	%p40, %r69, %r22;
	@%p40 bra 	$L__BB0_48;
	st.global.f32 	[%rd6+96], %f303;
	add.s32 	%r70, %r11, 32;
	setp.ge.s32 	%p41, %r70, %r22;
	@%p41 bra 	$L__BB0_48;
	st.global.f32 	[%rd6+128], %f302;
	add.s32 	%r71, %r11, 40;
	setp.ge.s32 	%p42, %r71, %r22;
	@%p42 bra 	$L__BB0_48;
	st.global.f32 	[%rd6+160], %f301;
	add.s32 	%r72, %r11, 48;
	setp.ge.s32 	%p43, %r72, %r22;
	@%p43 bra 	$L__BB0_48;
	st.global.f32 	[%rd6+192], %f300;
	add.s32 	%r73, %r11, 56;
	setp.ge.s32 	%p44, %r73, %r22;
	@%p44 bra 	$L__BB0_48;
	st.global.f32 	[%rd6+224], %f299;
$L__BB0_48:
	add.s32 	%r74, %r10, 40;
	setp.ge.u32 	%p45, %r74, %r22;
	@%p45 bra 	$L__BB0_75;
	setp.ge.s32 	%p46, %r13, %r22;
	add.s32 	%r75, %r17, %r14;
	mul.wide.s32 	%rd23, %r75, 4;
	add.s64 	%rd7, %rd2, %rd23;
	st.global.f32 	[%rd7], %f298;
	@%p46 bra 	$L__BB0_57;
	st.global.f32 	[%rd7+32], %f297;
	add.s32 	%r76, %r11, 16;
	setp.ge.s32 	%p47, %r76, %r22;
	@%p47 bra 	$L__BB0_57;
	st.global.f32 	[%rd7+64], %f296;
	add.s32 	%r77, %r11, 24;
	setp.ge.s32 	%p48, %r77, %r22;
	@%p48 bra 	$L__BB0_57;
	st.global.f32 	[%rd7+96], %f295;
	add.s32 	%r78, %r11, 32;
	setp.ge.s32 	%p49, %r78, %r22;
	@%p49 bra 	$L__BB0_57;
	st.global.f32 	[%rd7+128], %f294;
	add.s32 	%r79, %r11, 40;
	setp.ge.s32 	%p50, %r79, %r22;
	@%p50 bra 	$L__BB0_57;
	st.global.f32 	[%rd7+160], %f293;
	add.s32 	%r80, %r11, 48;
	setp.ge.s32 	%p51, %r80, %r22;
	@%p51 bra 	$L__BB0_57;
	st.global.f32 	[%rd7+192], %f292;
	add.s32 	%r81, %r11, 56;
	setp.ge.s32 	%p52, %r81, %r22;
	@%p52 bra 	$L__BB0_57;
	st.global.f32 	[%rd7+224], %f291;
$L__BB0_57:
	add.s32 	%r82, %r10, 48;
	setp.ge.u32 	%p53, %r82, %r22;
	@%p53 bra 	$L__BB0_75;
	setp.ge.s32 	%p54, %r13, %r22;
	add.s32 	%r18, %r17, %r15;
	mul.wide.s32 	%rd24, %r18, 4;
	add.s64 	%rd8, %rd2, %rd24;
	st.global.f32 	[%rd8], %f290;
	@%p54 bra 	$L__BB0_66;
	st.global.f32 	[%rd8+32], %f289;
	add.s32 	%r83, %r11, 16;
	setp.ge.s32 	%p55, %r83, %r22;
	@%p55 bra 	$L__BB0_66;
	st.global.f32 	[%rd8+64], %f288;
	add.s32 	%r84, %r11, 24;
	setp.ge.s32 	%p56, %r84, %r22;
	@%p56 bra 	$L__BB0_66;
	st.global.f32 	[%rd8+96], %f287;
	add.s32 	%r85, %r11, 32;
	setp.ge.s32 	%p57, %r85, %r22;
	@%p57 bra 	$L__BB0_66;
	st.global.f32 	[%rd8+128], %f286;
	add.s32 	%r86, %r11, 40;
	setp.ge.s32 	%p58, %r86, %r22;
	@%p58 bra 	$L__BB0_66;
	st.global.f32 	[%rd8+160], %f285;
	add.s32 	%r87, %r11, 48;
	setp.ge.s32 	%p59, %r87, %r22;
	@%p59 bra 	$L__BB0_66;
	st.global.f32 	[%rd8+192], %f284;
	add.s32 	%r88, %r11, 56;
	setp.ge.s32 	%p60, %r88, %r22;
	@%p60 bra 	$L__BB0_66;
	st.global.f32 	[%rd8+224], %f283;
$L__BB0_66:
	add.s32 	%r89, %r10, 56;
	setp.ge.u32 	%p61, %r89, %r22;
	@%p61 bra 	$L__BB0_75;
	setp.ge.s32 	%p62, %r13, %r22;
	add.s32 	%r90, %r18, %r14;
	mul.wide.s32 	%rd25, %r90, 4;
	add.s64 	%rd9, %rd2, %rd25;
	st.global.f32 	[%rd9], %f282;
	@%p62 bra 	$L__BB0_75;
	st.global.f32 	[%rd9+32], %f281;
	add.s32 	%r91, %r11, 16;
	setp.ge.s32 	%p63, %r91, %r22;
	@%p63 bra 	$L__BB0_75;
	st.global.f32 	[%rd9+64], %f280;
	add.s32 	%r92, %r11, 24;
	setp.ge.s32 	%p64, %r92, %r22;
	@%p64 bra 	$L__BB0_75;
	st.global.f32 	[%rd9+96], %f279;
	add.s32 	%r93, %r11, 32;
	setp.ge.s32 	%p65, %r93, %r22;
	@%p65 bra 	$L__BB0_75;
	st.global.f32 	[%rd9+128], %f278;
	add.s32 	%r94, %r11, 40;
	setp.ge.s32 	%p66, %r94, %r22;
	@%p66 bra 	$L__BB0_75;
	st.global.f32 	[%rd9+160], %f277;
	add.s32 	%r95, %r11, 48;
	setp.ge.s32 	%p67, %r95, %r22;
	@%p67 bra 	$L__BB0_75;
	st.global.f32 	[%rd9+192], %f276;
	add.s32 	%r96, %r11, 56;
	setp.ge.s32 	%p68, %r96, %r22;
	@%p68 bra 	$L__BB0_75;
	st.global.f32 	[%rd9+224], %f275;
$L__BB0_75:
	ret;

}
	// .globl	_Z10preprocessiiiPKfPfS1_
.visible .entry _Z10preprocessiiiPKfPfS1_(
	.param .u32 _Z10preprocessiiiPKfPfS1__param_0,
	.param .u32 _Z10preprocessiiiPKfPfS1__param_1,
	.param .u32 _Z10preprocessiiiPKfPfS1__param_2,
	.param .u64 .ptr .align 1 _Z10preprocessiiiPKfPfS1__param_3,
	.param .u64 .ptr .align 1 _Z10preprocessiiiPKfPfS1__param_4,
	.param .u64 .ptr .align 1 _Z10preprocessiiiPKfPfS1__param_5
)
{
	.reg .pred 	%p<97>;
	.reg .b32 	%r<207>;
	.reg .b32 	%f<198>;
	.reg .b64 	%rd<87>;
	.reg .b64 	%fd<92>;

	ld.param.u32 	%r99, [_Z10preprocessiiiPKfPfS1__param_0];
	ld.param.u32 	%r100, [_Z10preprocessiiiPKfPfS1__param_1];
	ld.param.u32 	%r101, [_Z10preprocessiiiPKfPfS1__param_2];
	ld.param.u64 	%rd8, [_Z10preprocessiiiPKfPfS1__param_3];
	ld.param.u64 	%rd9, [_Z10preprocessiiiPKfPfS1__param_4];
	ld.param.u64 	%rd10, [_Z10preprocessiiiPKfPfS1__param_5];
	cvta.to.global.u64 	%rd1, %rd8;
	cvta.to.global.u64 	%rd2, %rd9;
	cvta.to.global.u64 	%rd3, %rd10;
	mov.u32 	%r102, %ctaid.x;
	shl.b32 	%r103, %r102, 8;
	mov.u32 	%r104, %tid.x;
	add.s32 	%r1, %r103, %r104;
	setp.ge.s32 	%p2, %r1, %r101;
	@%p2 bra 	$L__BB1_14;
	setp.lt.s32 	%p3, %r1, %r99;
	@%p3 bra 	$L__BB1_15;
	setp.lt.s32 	%p4, %r100, 1;
	@%p4 bra 	$L__BB1_14;
	and.b32  	%r2, %r100, 7;
	setp.lt.u32 	%p5, %r100, 8;
	mov.b32 	%r204, 0;
	@%p5 bra 	$L__BB1_6;
	and.b32  	%r204, %r100, 2147483640;
	neg.s32 	%r178, %r204;
	shl.b32 	%r5, %r101, 3;
	mul.wide.s32 	%rd13, %r101, 4;
	mov.u32 	%r177, %r1;
$L__BB1_5:
	.pragma "nounroll";
	mul.wide.s32 	%rd11, %r177, 4;
	add.s64 	%rd12, %rd3, %rd11;
	mov.b32 	%r106, 0;
	st.global.u32 	[%rd12], %r106;
	add.s64 	%rd14, %rd12, %rd13;
	st.global.u32 	[%rd14], %r106;
	add.s64 	%rd15, %rd14, %rd13;
	st.global.u32 	[%rd15], %r106;
	add.s64 	%rd16, %rd15, %rd13;
	st.global.u32 	[%rd16], %r106;
	add.s64 	%rd17, %rd16, %rd13;
	st.global.u32 	[%rd17], %r106;
	add.s64 	%rd18, %rd17, %rd13;
	st.global.u32 	[%rd18], %r106;
	add.s64 	%rd19, %rd18, %rd13;
	st.global.u32 	[%rd19], %r106;
	add.s64 	%rd20, %rd19, %rd13;
	st.global.u32 	[%rd20], %r106;
	add.s32 	%r178, %r178, 8;
	add.s32 	%r177, %r177, %r5;
	setp.eq.s32 	%p6, %r178, 0;
	@%p6 bra 	$L__BB1_6;
	bra.uni 	$L__BB1_5;
$L__BB1_6:
	setp.eq.s32 	%p7, %r2, 0;
	@%p7 bra 	$L__BB1_14;
	and.b32  	%r94, %r100, 3;
	setp.lt.u32 	%p8, %r2, 4;
	@%p8 bra 	$L__BB1_9;
	mad.lo.s32 	%r107, %r204, %r101, %r1;
	mul.wide.s32 	%rd21, %r107, 4;
	add.s64 	%rd22, %rd3, %rd21;
	mov.b32 	%r108, 0;
	st.global.u32 	[%rd22], %r108;
	mul.wide.s32 	%rd23, %r101, 4;
	add.s64 	%rd24, %rd22, %rd23;
	st.global.u32 	[%rd24], %r108;
	add.s64 	%rd25, %rd24, %rd23;
	st.global.u32 	[%rd25], %r108;
	add.s64 	%rd26, %rd25, %rd23;
	st.global.u32 	[%rd26], %r108;
	add.s32 	%r204, %r204, 4;
$L__BB1_9:
	setp.eq.s32 	%p9, %r94, 0;
	@%p9 bra 	$L__BB1_14;
	setp.eq.s32 	%p10, %r94, 1;
	@%p10 bra 	$L__BB1_12;
	mad.lo.s32 	%r109, %r204, %r101, %r1;
	mul.wide.s32 	%rd27, %r109, 4;
	add.s64 	%rd28, %rd3, %rd27;
	mov.b32 	%r110, 0;
	st.global.u32 	[%rd28], %r110;
	mul.wide.s32 	%rd29, %r101, 4;
	add.s64 	%rd30, %rd28, %rd29;
	st.global.u32 	[%rd30], %r110;
	add.s32 	%r204, %r204, 2;
$L__BB1_12:
	and.b32  	%r111, %r100, 1;
	setp.eq.b32 	%p11, %r111, 1;
	not.pred 	%p12, %p11;
	@%p12 bra 	$L__BB1_14;
	mad.lo.s32 	%r112, %r204, %r101, %r1;
	mul.wide.s32 	%rd31, %r112, 4;
	add.s64 	%rd32, %rd3, %rd31;
	mov.b32 	%r113, 0;
	st.global.u32 	[%rd32], %r113;
$L__BB1_14:
	ret;
$L__BB1_15:
	setp.lt.s32 	%p13, %r100, 1;
	mov.f32 	%f192, 0f00000000;
	@%p13 bra 	$L__BB1_28;
	mul.lo.s32 	%r6, %r100, %r1;
	add.s32 	%r115, %r100, -1;
	and.b32  	%r7, %r100, 15;
	setp.lt.u32 	%p14, %r115, 15;
	mov.f32 	%f192, 0f00000000;
	mov.b32 	%r181, 0;
	@%p14 bra 	$L__BB1_19;
	and.b32  	%r181, %r100, 2147483632;
	neg.s32 	%r180, %r181;
	add.s64 	%rd4, %rd1, 32;
	mov.f32 	%f192, 0f00000000;
	mov.u32 	%r179, %r6;
$L__BB1_18:
	.pragma "nounroll";
	mul.wide.s32 	%rd33, %r179, 4;
	add.s64 	%rd34, %rd4, %rd33;
	ld.global.f32 	%f35, [%rd34+-32];
	add.f32 	%f36, %f192, %f35;
	ld.global.f32 	%f37, [%rd34+-28];
	add.f32 	%f38, %f36, %f37;
	ld.global.f32 	%f39, [%rd34+-24];
	add.f32 	%f40, %f38, %f39;
	ld.global.f32 	%f41, [%rd34+-20];
	add.f32 	%f42, %f40, %f41;
	ld.global.f32 	%f43, [%rd34+-16];
	add.f32 	%f44, %f42, %f43;
	ld.global.f32 	%f45, [%rd34+-12];
	add.f32 	%f46, %f44, %f45;
	ld.global.f32 	%f47, [%rd34+-8];
	add.f32 	%f48, %f46, %f47;
	ld.global.f32 	%f49, [%rd34+-4];
	add.f32 	%f50, %f48, %f49;
	ld.global.f32 	%f51, [%rd34];
	add.f32 	%f52, %f50, %f51;
	ld.global.f32 	%f53, [%rd34+4];
	add.f32 	%f54, %f52, %f53;
	ld.global.f32 	%f55, [%rd34+8];
	add.f32 	%f56, %f54, %f55;
	ld.global.f32 	%f57, [%rd34+12];
	add.f32 	%f58, %f56, %f57;
	ld.global.f32 	%f59, [%rd34+16];
	add.f32 	%f60, %f58, %f59;
	ld.global.f32 	%f61, [%rd34+20];
	add.f32 	%f62, %f60, %f61;
	ld.global.f32 	%f63, [%rd34+24];
	add.f32 	%f64, %f62, %f63;
	ld.global.f32 	%f65, [%rd34+28];
	add.f32 	%f192, %f64, %f65;
	add.s32 	%r180, %r180, 16;
	add.s32 	%r179, %r179, 16;
	setp.ne.s32 	%p15, %r180, 0;
	@%p15 bra 	$L__BB1_18;
$L__BB1_19:
	setp.eq.s32 	%p16, %r7, 0;
	@%p16 bra 	$L__BB1_28;
	and.b32  	%r19, %r100, 7;
	setp.lt.u32 	%p17, %r7, 8;
	@%p17 bra 	$L__BB1_22;
	add.s32 	%r116, %r181, %r6;
	mul.wide.s32 	%rd35, %r116, 4;
	add.s64 	%rd36, %rd1, %rd35;
	ld.global.f32 	%f67, [%rd36];
	add.f32 	%f68, %f192, %f67;
	ld.global.f32 	%f69, [%rd36+4];
	add.f32 	%f70, %f68, %f69;
	ld.global.f32 	%f71, [%rd36+8];
	add.f32 	%f72, %f70, %f71;
	ld.global.f32 	%f73, [%rd36+12];
	add.f32 	%f74, %f72, %f73;
	ld.global.f32 	%f75, [%rd36+16];
	add.f32 	%f76, %f74, %f75;
	ld.global.f32 	%f77, [%rd36+20];
	add.f32 	%f78, %f76, %f77;
	ld.global.f32 	%f79, [%rd36+24];
	add.f32 	%f80, %f78, %f79;
	ld.global.f32 	%f81, [%rd36+28];
	add.f32 	%f192, %f80, %f81;
	add.s32 	%r181, %r181, 8;
$L__BB1_22:
	setp.eq.s32 	%p18, %r19, 0;
	@%p18 bra 	$L__BB1_28;
	and.b32  	%r22, %r100, 3;
	setp.lt.u32 	%p19, %r19, 4;
	@%p19 bra 	$L__BB1_25;
	add.s32 	%r117, %r181, %r6;
	mul.wide.s32 	%rd37, %r117, 4;
	add.s64 	%rd38, %rd1, %rd37;
	ld.global.f32 	%f83, [%rd38];
	add.f32 	%f84, %f192, %f83;
	ld.global.f32 	%f85, [%rd38+4];
	add.f32 	%f86, %f84, %f85;
	ld.global.f32 	%f87, [%rd38+8];
	add.f32 	%f88, %f86, %f87;
	ld.global.f32 	%f89, [%rd38+12];
	add.f32 	%f192, %f88, %f89;
	add.s32 	%r181, %r181, 4;
$L__BB1_25:
	setp.eq.s32 	%p20, %r22, 0;
	@%p20 bra 	$L__BB1_28;
	add.s32 	%r185, %r181, %r6;
	neg.s32 	%r184, %r22;
$L__BB1_27:
	.pragma "nounroll";
	mul.wide.s32 	%rd39, %r185, 4;
	add.s64 	%rd40, %rd1, %rd39;
	ld.global.f32 	%f90, [%rd40];
	add.f32 	%f192, %f192, %f90;
	add.s32 	%r185, %r185, 1;
	add.s32 	%r184, %r184, 1;
	setp.ne.s32 	%p21, %r184, 0;
	@%p21 bra 	$L__BB1_27;
$L__BB1_28:
	setp.lt.s32 	%p22, %r100, 1;
	cvt.rn.f32.s32 	%f92, %r100;
	div.rn.f32 	%f14, %f192, %f92;
	mov.f32 	%f196, 0f00000000;
	@%p22 bra 	$L__BB1_54;
	mul.lo.s32 	%r31, %r100, %r1;
	add.s32 	%r32, %r100, -1;
	and.b32  	%r33, %r100, 15;
	setp.lt.u32 	%p23, %r32, 15;
	mov.b32 	%r186, 0;
	@%p23 bra 	$L__BB1_32;
	and.b32  	%r186, %r100, 2147483632;
	neg.s32 	%r192, %r186;
	add.s64 	%rd5, %rd1, 32;
	add.s64 	%rd6, %rd2, 32;
	mov.u32 	%r191, %r31;
$L__BB1_31:
	.pragma "nounroll";
	mul.wide.s32 	%rd41, %r191, 4;
	add.s64 	%rd42, %rd5, %rd41;
	add.s64 	%rd43, %rd6, %rd41;
	ld.global.f32 	%f93, [%rd42+-32];
	sub.f32 	%f94, %f93, %f14;
	st.global.f32 	[%rd43+-32], %f94;
	ld.global.f32 	%f95, [%rd42+-28];
	sub.f32 	%f96, %f95, %f14;
	st.global.f32 	[%rd43+-28], %f96;
	ld.global.f32 	%f97, [%rd42+-24];
	sub.f32 	%f98, %f97, %f14;
	st.global.f32 	[%rd43+-24], %f98;
	ld.global.f32 	%f99, [%rd42+-20];
	sub.f32 	%f100, %f99, %f14;
	st.global.f32 	[%rd43+-20], %f100;
	ld.global.f32 	%f101, [%rd42+-16];
	sub.f32 	%f102, %f101, %f14;
	st.global.f32 	[%rd43+-16], %f102;
	ld.global.f32 	%f103, [%rd42+-12];
	sub.f32 	%f104, %f103, %f14;
	st.global.f32 	[%rd43+-12], %f104;
	ld.global.f32 	%f105, [%rd42+-8];
	sub.f32 	%f106, %f105, %f14;
	st.global.f32 	[%rd43+-8], %f106;
	ld.global.f32 	%f107, [%rd42+-4];
	sub.f32 	%f108, %f107, %f14;
	st.global.f32 	[%rd43+-4], %f108;
	ld.global.f32 	%f109, [%rd42];
	sub.f32 	%f110, %f109, %f14;
	st.global.f32 	[%rd43], %f110;
	ld.global.f32 	%f111, [%rd42+4];
	sub.f32 	%f112, %f111, %f14;
	st.global.f32 	[%rd43+4], %f112;
	ld.global.f32 	%f113, [%rd42+8];
	sub.f32 	%f114, %f113, %f14;
	st.global.f32 	[%rd43+8], %f114;
	ld.global.f32 	%f115, [%rd42+12];
	sub.f32 	%f116, %f115, %f14;
	st.global.f32 	[%rd43+12], %f116;
	ld.global.f32 	%f117, [%rd42+16];
	sub.f32 	%f118, %f117, %f14;
	st.global.f32 	[%rd43+16], %f118;
	ld.global.f32 	%f119, [%rd42+20];
	sub.f32 	%f120, %f119, %f14;
	st.global.f32 	[%rd43+20], %f120;
	ld.global.f32 	%f121, [%rd42+24];
	sub.f32 	%f122, %f121, %f14;
	st.global.f32 	[%rd43+24], %f122;
	ld.global.f32 	%f123, [%rd42+28];
	sub.f32 	%f124, %f123, %f14;
	st.global.f32 	[%rd43+28], %f124;
	add.s32 	%r192, %r192, 16;
	add.s32 	%r191, %r191, 16;
	setp.eq.s32 	%p24, %r192, 0;
	@%p24 bra 	$L__BB1_32;
	bra.uni 	$L__BB1_31;
$L__BB1_32:
	setp.eq.s32 	%p25, %r33, 0;
	@%p25 bra 	$L__BB1_41;
	and.b32  	%r37, %r100, 7;
	setp.lt.u32 	%p26, %r33, 8;
	@%p26 bra 	$L__BB1_35;
	add.s32 	%r119, %r186, %r31;
	mul.wide.s32 	%rd44, %r119, 4;
	add.s64 	%rd45, %rd1, %rd44;
	ld.global.f32 	%f125, [%rd45];
	sub.f32 	%f126, %f125, %f14;
	add.s64 	%rd46, %rd2, %rd44;
	st.global.f32 	[%rd46], %f126;
	ld.global.f32 	%f127, [%rd45+4];
	sub.f32 	%f128, %f127, %f14;
	st.global.f32 	[%rd46+4], %f128;
	ld.global.f32 	%f129, [%rd45+8];
	sub.f32 	%f130, %f129, %f14;
	st.global.f32 	[%rd46+8], %f130;
	ld.global.f32 	%f131, [%rd45+12];
	sub.f32 	%f132, %f131, %f14;
	st.global.f32 	[%rd46+12], %f132;
	ld.global.f32 	%f133, [%rd45+16];
	sub.f32 	%f134, %f133, %f14;
	st.global.f32 	[%rd46+16], %f134;
	ld.global.f32 	%f135, [%rd45+20];
	sub.f32 	%f136, %f135, %f14;
	st.global.f32 	[%rd46+20], %f136;
	ld.global.f32 	%f137, [%rd45+24];
	sub.f32 	%f138, %f137, %f14;
	st.global.f32 	[%rd46+24], %f138;
	ld.global.f32 	%f139, [%rd45+28];
	sub.f32 	%f140, %f139, %f14;
	st.global.f32 	[%rd46+28], %f140;
	add.s32 	%r186, %r186, 8;
$L__BB1_35:
	setp.eq.s32 	%p27, %r37, 0;
	@%p27 bra 	$L__BB1_41;
	and.b32  	%r40, %r100, 3;
	setp.lt.u32 	%p28, %r37, 4;
	@%p28 bra 	$L__BB1_38;
	add.s32 	%r120, %r186, %r31;
	mul.wide.s32 	%rd47, %r120, 4;
	add.s64 	%rd48, %rd1, %rd47;
	ld.global.f32 	%f141, [%rd48];
	sub.f32 	%f142, %f141, %f14;
	add.s64 	%rd49, %rd2, %rd47;
	st.global.f32 	[%rd49], %f142;
	ld.global.f32 	%f143, [%rd48+4];
	sub.f32 	%f144, %f143, %f14;
	st.global.f32 	[%rd49+4], %f144;
	ld.global.f32 	%f145, [%rd48+8];
	sub.f32 	%f146, %f145, %f14;
	st.global.f32 	[%rd49+8], %f146;
	ld.global.f32 	%f147, [%rd48+12];
	sub.f32 	%f148, %f147, %f14;
	st.global.f32 	[%rd49+12], %f148;
	add.s32 	%r186, %r186, 4;
$L__BB1_38:
	setp.eq.s32 	%p29, %r40, 0;
	@%p29 bra 	$L__BB1_41;
	add.s32 	%r190, %r186, %r31;
	neg.s32 	%r189, %r40;
$L__BB1_40:
	.pragma "nounroll";
	mul.wide.s32 	%rd50, %r190, 4;
	add.s64 	%rd51, %rd2, %rd50;
	add.s64 	%rd52, %rd1, %rd50;
	ld.global.f32 	%f149, [%rd52];
	sub.f32 	%f150, %f149, %f14;
	st.global.f32 	[%rd51], %f150;
	add.s32 	%r190, %r190, 1;
	add.s32 	%r189, %r189, 1;
	setp.ne.s32 	%p30, %r189, 0;
	@%p30 bra 	$L__BB1_40;
$L__BB1_41:
	mov.f64 	%fd31, 0d4000000000000000;
	{
	.reg .b32 %temp; 
	mov.b64 	{%temp, %r49}, %fd31;
	}
	and.b32  	%r50, %r49, 2146435072;
	setp.eq.s32 	%p31, %r50, 1062207488;
	setp.lt.s32 	%p32, %r49, 0;
	selp.b32 	%r51, 0, 2146435072, %p32;
	and.b32  	%r122, %r49, 2147483647;
	setp.ne.s32 	%p33, %r122, 1071644672;
	and.pred  	%p1, %p31, %p33;
	or.b32  	%r52, %r51, -2147483648;
	and.b32  	%r53, %r100, 3;
	setp.lt.u32 	%p34, %r32, 3;
	mov.f32 	%f196, 0f00000000;
	mov.b32 	%r193, 0;
	@%p34 bra 	$L__BB1_46;
	and.b32  	%r193, %r100, 2147483644;
	neg.s32 	%r197, %r193;
	mov.f32 	%f196, 0f00000000;
	mov.u32 	%r196, %r31;
$L__BB1_43:
	setp.lt.s32 	%p35, %r49, 0;
	setp.eq.s32 	%p36, %r50, 1062207488;
	mul.wide.s32 	%rd53, %r196, 4;
	add.s64 	%rd54, %rd2, %rd53;
	add.s64 	%rd7, %rd54, 8;
	ld.global.f32 	%f23, [%rd54];
	cvt.f64.f32 	%fd7, %f23;
	{
	.reg .b32 %temp; 
	mov.b64 	{%temp, %r75}, %fd7;
	}
	abs.f64 	%fd8, %fd7;
	{ // callseq 0, 0
	.param .b64 param0;
	st.param.f64 	[param0], %fd8;
	.param .b64 retval0;
	call.uni (retval0), 
	__internal_accurate_pow, 
	(
	param0
	);
	ld.param.f64 	%fd32, [retval0];
	} // callseq 0
	setp.lt.s32 	%p38, %r75, 0;
	neg.f64 	%fd34, %fd32;
	selp.f64 	%fd35, %fd34, %fd32, %p36;
	selp.f64 	%fd36, %fd35, %fd32, %p38;
	setp.eq.f32 	%p39, %f23, 0f00000000;
	selp.b32 	%r123, %r75, 0, %p36;
	or.b32  	%r124, %r123, 2146435072;
	selp.b32 	%r125, %r124, %r123, %p35;
	mov.b32 	%r126, 0;
	mov.b64 	%fd37, {%r126, %r125};
	selp.f64 	%fd88, %fd37, %fd36, %p39;
	add.f64 	%fd38, %fd7, 0d4000000000000000;
	{
	.reg .b32 %temp; 
	mov.b64 	{%temp, %r127}, %fd38;
	}
	and.b32  	%r128, %r127, 2146435072;
	setp.ne.s32 	%p40, %r128, 2146435072;
	@%p40 bra 	$L__BB1_68;
	setp.num.f32 	%p41, %f23, %f23;
	@%p41 bra 	$L__BB1_66;
	mov.f64 	%fd39, 0d4000000000000000;
	add.rn.f64 	%fd88, %fd7, %fd39;
	bra.uni 	$L__BB1_68;
$L__BB1_46:
	setp.eq.s32 	%p76, %r53, 0;
	@%p76 bra 	$L__BB1_54;
	add.s32 	%r195, %r193, %r31;
	neg.s32 	%r194, %r53;
$L__BB1_48:
	.pragma "nounroll";
	setp.lt.s32 	%p77, %r49, 0;
	setp.eq.s32 	%p78, %r50, 1062207488;
	mul.wide.s32 	%rd55, %r195, 4;
	add.s64 	%rd56, %rd2, %rd55;
	ld.global.f32 	%f18, [%rd56];
	cvt.f64.f32 	%fd1, %f18;
	{
	.reg .b32 %temp; 
	mov.b64 	{%temp, %r65}, %fd1;
	}
	abs.f64 	%fd2, %fd1;
	{ // callseq 4, 0
	.param .b64 param0;
	st.param.f64 	[param0], %fd2;
	.param .b64 retval0;
	call.uni (retval0), 
	__internal_accurate_pow, 
	(
	param0
	);
	ld.param.f64 	%fd76, [retval0];
	} // callseq 4
	setp.lt.s32 	%p80, %r65, 0;
	neg.f64 	%fd78, %fd76;
	selp.f64 	%fd79, %fd78, %fd76, %p78;
	selp.f64 	%fd80, %fd79, %fd76, %p80;
	setp.eq.f32 	%p81, %f18, 0f00000000;
	selp.b32 	%r159, %r65, 0, %p78;
	or.b32  	%r160, %r159, 2146435072;
	selp.b32 	%r161, %r160, %r159, %p77;
	mov.b32 	%r162, 0;
	mov.b64 	%fd81, {%r162, %r161};
	selp.f64 	%fd87, %fd81, %fd80, %p81;
	add.f64 	%fd82, %fd1, 0d4000000000000000;
	{
	.reg .b32 %temp; 
	mov.b64 	{%temp, %r163}, %fd82;
	}
	and.b32  	%r164, %r163, 2146435072;
	setp.ne.s32 	%p82, %r164, 2146435072;
	@%p82 bra 	$L__BB1_53;
	setp.nan.f32 	%p83, %f18, %f18;
	@%p83 bra 	$L__BB1_52;
	setp.neu.f64 	%p84, %fd2, 0d7FF0000000000000;
	@%p84 bra 	$L__BB1_53;
	setp.lt.s32 	%p85, %r65, 0;
	selp.b32 	%r165, %r52, %r51, %p1;
	selp.b32 	%r166, %r165, %r51, %p85;
	mov.b32 	%r167, 0;
	mov.b64 	%fd87, {%r167, %r166};
	bra.uni 	$L__BB1_53;
$L__BB1_52:
	mov.f64 	%fd83, 0d4000000000000000;
	add.rn.f64 	%fd87, %fd1, %fd83;
$L__BB1_53:
	setp.eq.f32 	%p86, %f18, 0f3F800000;
	selp.f64 	%fd84, 0d3FF0000000000000, %fd87, %p86;
	cvt.f64.f32 	%fd85, %f196;
	add.f64 	%fd86, %fd84, %fd85;
	cvt.rn.f32.f64 	%f196, %fd86;
	add.s32 	%r195, %r195, 1;
	add.s32 	%r194, %r194, 1;
	setp.ne.s32 	%p87, %r194, 0;
	@%p87 bra 	$L__BB1_48;
$L__BB1_54:
	setp.lt.s32 	%p88, %r100, 1;
	@%p88 bra 	$L__BB1_14;
	mul.lo.s32 	%r68, %r100, %r1;
	sqrt.rn.f32 	%f21, %f196;
	add.s32 	%r169, %r100, -1;
	and.b32  	%r69, %r100, 7;
	setp.lt.u32 	%p89, %r169, 7;
	mov.b32 	%r201, 0;
	@%p89 bra 	$L__BB1_58;
	and.b32  	%r201, %r100, 2147483640;
	neg.s32 	%r200, %r201;
	shl.b32 	%r72, %r101, 3;
	mul.wide.s32 	%rd61, %r101, 4;
	mov.u32 	%r198, %r68;
	mov.u32 	%r199, %r1;
$L__BB1_57:
	.pragma "nounroll";
	mul.wide.s32 	%rd57, %r198, 4;
	add.s64 	%rd58, %rd2, %rd57;
	ld.global.f32 	%f154, [%rd58];
	div.rn.f32 	%f155, %f154, %f21;
	st.global.f32 	[%rd58], %f155;
	mul.wide.s32 	%rd59, %r199, 4;
	add.s64 	%rd60, %rd3, %rd59;
	st.global.f32 	[%rd60], %f155;
	ld.global.f32 	%f156, [%rd58+4];
	div.rn.f32 	%f157, %f156, %f21;
	st.global.f32 	[%rd58+4], %f157;
	add.s64 	%rd62, %rd60, %rd61;
	st.global.f32 	[%rd62], %f157;
	ld.global.f32 	%f158, [%rd58+8];
	div.rn.f32 	%f159, %f158, %f21;
	st.global.f32 	[%rd58+8], %f159;
	add.s64 	%rd63, %rd62, %rd61;
	st.global.f32 	[%rd63], %f159;
	ld.global.f32 	%f160, [%rd58+12];
	div.rn.f32 	%f161, %f160, %f21;
	st.global.f32 	[%rd58+12], %f161;
	add.s64 	%rd64, %rd63, %rd61;
	st.global.f32 	[%rd64], %f161;
	ld.global.f32 	%f162, [%rd58+16];
	div.rn.f32 	%f163, %f162, %f21;
	st.global.f32 	[%rd58+16], %f163;
	add.s64 	%rd65, %rd64, %rd61;
	st.global.f32 	[%rd65], %f163;
	ld.global.f32 	%f164, [%rd58+20];
	div.rn.f32 	%f165, %f164, %f21;
	st.global.f32 	[%rd58+20], %f165;
	add.s64 	%rd66, %rd65, %rd61;
	st.global.f32 	[%rd66], %f165;
	ld.global.f32 	%f166, [%rd58+24];
	div.rn.f32 	%f167, %f166, %f21;
	st.global.f32 	[%rd58+24], %f167;
	add.s64 	%rd67, %rd66, %rd61;
	st.global.f32 	[%rd67], %f167;
	ld.global.f32 	%f168, [%rd58+28];
	div.rn.f32 	%f169, %f168, %f21;
	st.global.f32 	[%rd58+28], %f169;
	add.s64 	%rd68, %rd67, %rd61;
	st.global.f32 	[%rd68], %f169;
	add.s32 	%r200, %r200, 8;
	add.s32 	%r199, %r199, %r72;
	add.s32 	%r198, %r198, 8;
	setp.ne.s32 	%p90, %r200, 0;
	@%p90 bra 	$L__BB1_57;
$L__BB1_58:
	setp.eq.s32 	%p91, %r69, 0;
	@%p91 bra 	$L__BB1_14;
	and.b32  	%r88, %r100, 3;
	setp.lt.u32 	%p92, %r69, 4;
	@%p92 bra 	$L__BB1_61;
	add.s32 	%r170, %r201, %r68;
	mul.wide.s32 	%rd69, %r170, 4;
	add.s64 	%rd70, %rd2, %rd69;
	ld.global.f32 	%f170, [%rd70];
	div.rn.f32 	%f171, %f170, %f21;
	st.global.f32 	[%rd70], %f171;
	mad.lo.s32 	%r171, %r201, %r101, %r1;
	mul.wide.s32 	%rd71, %r171, 4;
	add.s64 	%rd72, %rd3, %rd71;
	st.global.f32 	[%rd72], %f171;
	ld.global.f32 	%f172, [%rd70+4];
	div.rn.f32 	%f173, %f172, %f21;
	st.global.f32 	[%rd70+4], %f173;
	mul.wide.s32 	%rd73, %r101, 4;
	add.s64 	%rd74, %rd72, %rd73;
	st.global.f32 	[%rd74], %f173;
	ld.global.f32 	%f174, [%rd70+8];
	div.rn.f32 	%f175, %f174, %f21;
	st.global.f32 	[%rd70+8], %f175;
	add.s64 	%rd75, %rd74, %rd73;
	st.global.f32 	[%rd75], %f175;
	ld.global.f32 	%f176, [%rd70+12];
	div.rn.f32 	%f177, %f176, %f21;
	st.global.f32 	[%rd70+12], %f177;
	add.s64 	%rd76, %rd75, %rd73;
	st.global.f32 	[%rd76], %f177;
	add.s32 	%r201, %r201, 4;
$L__BB1_61:
	setp.eq.s32 	%p93, %r88, 0;
	@%p93 bra 	$L__BB1_14;
	setp.eq.s32 	%p94, %r88, 1;
	@%p94 bra 	$L__BB1_64;
	add.s32 	%r172, %r201, %r68;
	mul.wide.s32 	%rd77, %r172, 4;
	add.s64 	%rd78, %rd2, %rd77;
	ld.global.f32 	%f178, [%rd78];
	div.rn.f32 	%f179, %f178, %f21;
	st.global.f32 	[%rd78], %f179;
	mad.lo.s32 	%r173, %r201, %r101, %r1;
	mul.wide.s32 	%rd79, %r173, 4;
	add.s64 	%rd80, %rd3, %rd79;
	st.global.f32 	[%rd80], %f179;
	ld.global.f32 	%f180, [%rd78+4];
	div.rn.f32 	%f181, %f180, %f21;
	st.global.f32 	[%rd78+4], %f181;
	mul.wide.s32 	%rd81, %r101, 4;
	add.s64 	%rd82, %rd80, %rd81;
	st.global.f32 	[%rd82], %f181;
	add.s32 	%r201, %r201, 2;
$L__BB1_64:
	and.b32  	%r174, %r100, 1;
	setp.eq.b32 	%p95, %r174, 1;
	not.pred 	%p96, %p95;
	@%p96 bra 	$L__BB1_14;
	add.s32 	%r175, %r201, %r68;
	mul.wide.s32 	%rd83, %r175, 4;
	add.s64 	%rd84, %rd2, %rd83;
	ld.global.f32 	%f182, [%rd84];
	div.rn.f32 	%f183, %f182, %f21;
	st.global.f32 	[%rd84], %f183;
	mad.lo.s32 	%r176, %r201, %r101, %r1;
	mul.wide.s32 	%rd85, %r176, 4;
	add.s64 	%rd86, %rd3, %rd85;
	st.global.f32 	[%rd86], %f183;
	bra.uni 	$L__BB1_14;
$L__BB1_66:
	setp.neu.f64 	%p42, %fd8, 0d7FF0000000000000;
	@%p42 bra 	$L__BB1_68;
	setp.lt.s32 	%p43, %r75, 0;
	selp.b32 	%r129, %r52, %r51, %p1;
	selp.b32 	%r130, %r129, %r51, %p43;
	mov.b32 	%r131, 0;
	mov.b64 	%fd88, {%r131, %r130};
$L__BB1_68:
	setp.lt.s32 	%p44, %r49, 0;
	setp.eq.s32 	%p45, %r50, 1062207488;
	setp.eq.f32 	%p47, %f23, 0f3F800000;
	selp.f64 	%fd40, 0d3FF0000000000000, %fd88, %p47;
	cvt.f64.f32 	%fd41, %f196;
	add.f64 	%fd42, %fd40, %fd41;
	cvt.rn.f32.f64 	%f24, %fd42;
	ld.global.f32 	%f25, [%rd7+-4];
	cvt.f64.f32 	%fd13, %f25;
	{
	.reg .b32 %temp; 
	mov.b64 	{%temp, %r76}, %fd13;
	}
	abs.f64 	%fd14, %fd13;
	{ // callseq 1, 0
	.param .b64 param0;
	st.param.f64 	[param0], %fd14;
	.param .b64 retval0;
	call.uni (retval0), 
	__internal_accurate_pow, 
	(
	param0
	);
	ld.param.f64 	%fd43, [retval0];
	} // callseq 1
	setp.lt.s32 	%p48, %r76, 0;
	neg.f64 	%fd45, %fd43;
	selp.f64 	%fd46, %fd45, %fd43, %p45;
	selp.f64 	%fd47, %fd46, %fd43, %p48;
	setp.eq.f32 	%p49, %f25, 0f00000000;
	selp.b32 	%r132, %r76, 0, %p45;
	or.b32  	%r133, %r132, 2146435072;
	selp.b32 	%r134, %r133, %r132, %p44;
	mov.b32 	%r135, 0;
	mov.b64 	%fd48, {%r135, %r134};
	selp.f64 	%fd89, %fd48, %fd47, %p49;
	add.f64 	%fd49, %fd13, 0d4000000000000000;
	{
	.reg .b32 %temp; 
	mov.b64 	{%temp, %r136}, %fd49;
	}
	and.b32  	%r137, %r136, 2146435072;
	setp.ne.s32 	%p50, %r137, 2146435072;
	@%p50 bra 	$L__BB1_73;
	setp.nan.f32 	%p51, %f25, %f25;
	@%p51 bra 	$L__BB1_72;
	setp.neu.f64 	%p52, %fd14, 0d7FF0000000000000;
	@%p52 bra 	$L__BB1_73;
	setp.lt.s32 	%p53, %r76, 0;
	selp.b32 	%r138, %r52, %r51, %p1;
	selp.b32 	%r139, %r138, %r51, %p53;
	mov.b32 	%r140, 0;
	mov.b64 	%fd89, {%r140, %r139};
	bra.uni 	$L__BB1_73;
$L__BB1_72:
	mov.f64 	%fd50, 0d4000000000000000;
	add.rn.f64 	%fd89, %fd13, %fd50;
$L__BB1_73:
	setp.lt.s32 	%p54, %r49, 0;
	setp.eq.s32 	%p55, %r50, 1062207488;
	setp.eq.f32 	%p57, %f25, 0f3F800000;
	selp.f64 	%fd51, 0d3FF0000000000000, %fd89, %p57;
	cvt.f64.f32 	%fd52, %f24;
	add.f64 	%fd53, %fd51, %fd52;
	cvt.rn.f32.f64 	%f26, %fd53;
	ld.global.f32 	%f27, [%rd7];
	cvt.f64.f32 	%fd19, %f27;
	{
	.reg .b32 %temp; 
	mov.b64 	{%temp, %r77}, %fd19;
	}
	abs.f64 	%fd20, %fd19;
	{ // callseq 2, 0
	.param .b64 param0;
	st.param.f64 	[param0], %fd20;
	.param .b64 retval0;
	call.uni (retval0), 
	__internal_accurate_pow, 
	(
	param0
	);
	ld.param.f64 	%fd54, [retval0];
	} // callseq 2
	setp.lt.s32 	%p58, %r77, 0;
	neg.f64 	%fd56, %fd54;
	selp.f64 	%fd57, %fd56, %fd54, %p55;
	selp.f64 	%fd58, %fd57, %fd54, %p58;
	setp.eq.f32 	%p59, %f27, 0f00000000;
	selp.b32 	%r141, %r77, 0, %p55;
	or.b32  	%r142, %r141, 2146435072;
	selp.b32 	%r143, %r142, %r141, %p54;
	mov.b32 	%r144, 0;
	mov.b64 	%fd59, {%r144, %r143};
	selp.f64 	%fd90, %fd59, %fd58, %p59;
	add.f64 	%fd60, %fd19, 0d4000000000000000;
	{
	.reg .b32 %temp; 
	mov.b64 	{%temp, %r145}, %fd60;
	}
	and.b32  	%r146, %r145, 2146435072;
	setp.ne.s32 	%p60, %r146, 2146435072;
	@%p60 bra 	$L__BB1_78;
	setp.nan.f32 	%p61, %f27, %f27;
	@%p61 bra 	$L__BB1_77;
	setp.neu.f64 	%p62, %fd20, 0d7FF0000000000000;
	@%p62 bra 	$L__BB1_78;
	setp.lt.s32 	%p63, %r77, 0;
	selp.b32 	%r147, %r52, %r51, %p1;
	selp.b32 	%r148, %r147, %r51, %p63;
	mov.b32 	%r149, 0;
	mov.b64 	%fd90, {%r149, %r148};
	bra.uni 	$L__BB1_78;
$L__BB1_77:
	mov.f64 	%fd61, 0d4000000000000000;
	add.rn.f64 	%fd90, %fd19, %fd61;
$L__BB1_78:
	setp.lt.s32 	%p64, %r49, 0;
	setp.eq.s32 	%p65, %r50, 1062207488;
	setp.eq.f32 	%p67, %f27, 0f3F800000;
	selp.f64 	%fd62, 0d3FF0000000000000, %fd90, %p67;
	cvt.f64.f32 	%fd63, %f26;
	add.f64 	%fd64, %fd62, %fd63;
	cvt.rn.f32.f64 	%f28, %fd64;
	ld.global.f32 	%f29, [%rd7+4];
	cvt.f64.f32 	%fd25, %f29;
	{
	.reg .b32 %temp; 
	mov.b64 	{%temp, %r78}, %fd25;
	}
	abs.f64 	%fd26, %fd25;
	{ // callseq 3, 0
	.param .b64 param0;
	st.param.f64 	[param0], %fd26;
	.param .b64 retval0;
	call.uni (retval0), 
	__internal_accurate_pow, 
	(
	param0
	);
	ld.param.f64 	%fd65, [retval0];
	} // callseq 3
	setp.lt.s32 	%p68, %r78, 0;
	neg.f64 	%fd67, %fd65;
	selp.f64 	%fd68, %fd67, %fd65, %p65;
	selp.f64 	%fd69, %fd68, %fd65, %p68;
	setp.eq.f32 	%p69, %f29, 0f00000000;
	selp.b32 	%r150, %r78, 0, %p65;
	or.b32  	%r151, %r150, 2146435072;
	selp.b32 	%r152, %r151, %r150, %p64;
	mov.b32 	%r153, 0;
	mov.b64 	%fd70, {%r153, %r152};
	selp.f64 	%fd91, %fd70, %fd69, %p69;
	add.f64 	%fd71, %fd25, 0d4000000000000000;
	{
	.reg .b32 %temp; 
	mov.b64 	{%temp, %r154}, %fd71;
	}
	and.b32  	%r155, %r154, 2146435072;
	setp.ne.s32 	%p70, %r155, 2146435072;
	@%p70 bra 	$L__BB1_83;
	setp.nan.f32 	%p71, %f29, %f29;
	@%p71 bra 	$L__BB1_82;
	setp.neu.f64 	%p72, %fd26, 0d7FF0000000000000;
	@%p72 bra 	$L__BB1_83;
	setp.lt.s32 	%p73, %r78, 0;
	selp.b32 	%r156, %r52, %r51, %p1;
	selp.b32 	%r157, %r156, %r51, %p73;
	mov.b32 	%r158, 0;
	mov.b64 	%fd91, {%r158, %r157};
	bra.uni 	$L__BB1_83;
$L__BB1_82:
	mov.f64 	%fd72, 0d4000000000000000;
	add.rn.f64 	%fd91, %fd25, %fd72;
$L__BB1_83:
	setp.eq.f32 	%p74, %f29, 0f3F800000;
	selp.f64 	%fd73, 0d3FF0000000000000, %fd91, %p74;
	cvt.f64.f32 	%fd74, %f28;
	add.f64 	%fd75, %fd73, %fd74;
	cvt.rn.f32.f64 	%f196, %fd75;
	add.s32 	%r197, %r197, 4;
	add.s32 	%r196, %r196, 4;
	setp.eq.s32 	%p75, %r197, 0;
	@%p75 bra 	$L__BB1_46;
	bra.uni 	$L__BB1_43;

}
.func  (.param .b64 func_retval0) __internal_accurate_pow(
	.param .b64 __internal_accurate_pow_param_0
)
{
	.reg .pred 	%p<8>;
	.reg .b32 	%r<49>;
	.reg .b32 	%f<3>;
	.reg .b64 	%fd<109>;

	ld.param.f64 	%fd10, [__internal_accurate_pow_param_0];
	{
	.reg .b32 %temp; 
	mov.b64 	{%temp, %r46}, %fd10;
	}
	{
	.reg .b32 %temp; 
	mov.b64 	{%r45, %temp}, %fd10;
	}
	shr.u32 	%r47, %r46, 20;
	setp.gt.u32 	%p1, %r46, 1048575;
	@%p1 bra 	$L__BB2_2;
	mul.f64 	%fd11, %fd10, 0d4350000000000000;
	{
	.reg .b32 %temp; 
	mov.b64 	{%temp, %r46}, %fd11;
	}
	{
	.reg .b32 %temp; 
	mov.b64 	{%r45, %temp}, %fd11;
	}
	shr.u32 	%r16, %r46, 20;
	add.s32 	%r47, %r16, -54;
$L__BB2_2:
	add.s32 	%r48, %r47, -1023;
	and.b32  	%r17, %r46, -2146435073;
	or.b32  	%r18, %r17, 1072693248;
	mov.b64 	%fd107, {%r45, %r18};
	setp.lt.u32 	%p2, %r18, 1073127583;
	@%p2 bra 	$L__BB2_4;
	{
	.reg .b32 %temp; 
	mov.b64 	{%r19, %temp}, %fd107;
	}
	{
	.reg .b32 %temp; 
	mov.b64 	{%temp, %r20}, %fd107;
	}
	add.s32 	%r21, %r20, -1048576;
	mov.b64 	%fd107, {%r19, %r21};
	add.s32 	%r48, %r47, -1022;
$L__BB2_4:
	add.f64 	%fd12, %fd107, 0dBFF0000000000000;
	add.f64 	%fd13, %fd107, 0d3FF0000000000000;
	rcp.approx.ftz.f64 	%fd14, %fd13;
	neg.f64 	%fd15, %fd13;
	fma.rn.f64 	%fd16, %fd15, %fd14, 0d3FF0000000000000;
	fma.rn.f64 	%fd17, %fd16, %fd16, %fd16;
	fma.rn.f64 	%fd18, %fd17, %fd14, %fd14;
	mul.f64 	%fd19, %fd12, %fd18;
	fma.rn.f64 	%fd20, %fd12, %fd18, %fd19;
	mul.f64 	%fd21, %fd20, %fd20;
	fma.rn.f64 	%fd22, %fd21, 0d3EB0F5FF7D2CAFE2, 0d3ED0F5D241AD3B5A;
	fma.rn.f64 	%fd23, %fd22, %fd21, 0d3EF3B20A75488A3F;
	fma.rn.f64 	%fd24, %fd23, %fd21, 0d3F1745CDE4FAECD5;
	fma.rn.f64 	%fd25, %fd24, %fd21, 0d3F3C71C7258A578B;
	fma.rn.f64 	%fd26, %fd25, %fd21, 0d3F6249249242B910;
	fma.rn.f64 	%fd27, %fd26, %fd21, 0d3F89999999999DFB;
	sub.f64 	%fd28, %fd12, %fd20;
	add.f64 	%fd29, %fd28, %fd28;
	neg.f64 	%fd30, %fd20;
	fma.rn.f64 	%fd31, %fd30, %fd12, %fd29;
	mul.f64 	%fd32, %fd18, %fd31;
	fma.rn.f64 	%fd33, %fd21, %fd27, 0d3FB5555555555555;
	mov.f64 	%fd34, 0d3FB5555555555555;
	sub.f64 	%fd35, %fd34, %fd33;
	fma.rn.f64 	%fd36, %fd21, %fd27, %fd35;
	add.f64 	%fd37, %fd36, 0dBC46A4CB00B9E7B0;
	add.f64 	%fd38, %fd33, %fd37;
	sub.f64 	%fd39, %fd33, %fd38;
	add.f64 	%fd40, %fd37, %fd39;
	mul.rn.f64 	%fd41, %fd20, %fd20;
	neg.f64 	%fd42, %fd41;
	fma.rn.f64 	%fd43, %fd20, %fd20, %fd42;
	{
	.reg .b32 %temp; 
	mov.b64 	{%r22, %temp}, %fd32;
	}
	{
	.reg .b32 %temp; 
	mov.b64 	{%temp, %r23}, %fd32;
	}
	add.s32 	%r24, %r23, 1048576;
	mov.b64 	%fd44, {%r22, %r24};
	fma.rn.f64 	%fd45, %fd20, %fd44, %fd43;
	mul.rn.f64 	%fd46, %fd41, %fd20;
	neg.f64 	%fd47, %fd46;
	fma.rn.f64 	%fd48, %fd41, %fd20, %fd47;
	fma.rn.f64 	%fd49, %fd41, %fd32, %fd48;
	fma.rn.f64 	%fd50, %fd45, %fd20, %fd49;
	mul.rn.f64 	%fd51, %fd38, %fd46;
	neg.f64 	%fd52, %fd51;
	fma.rn.f64 	%fd53, %fd38, %fd46, %fd52;
	fma.rn.f64 	%fd54, %fd38, %fd50, %fd53;
	fma.rn.f64 	%fd55, %fd40, %fd46, %fd54;
	add.f64 	%fd56, %fd51, %fd55;
	sub.f64 	%fd57, %fd51, %fd56;
	add.f64 	%fd58, %fd55, %fd57;
	add.f64 	%fd59, %fd20, %fd56;
	sub.f64 	%fd60, %fd20, %fd59;
	add.f64 	%fd61, %fd56, %fd60;
	add.f64 	%fd62, %fd58, %fd61;
	add.f64 	%fd63, %fd32, %fd62;
	add.f64 	%fd64, %fd59, %fd63;
	sub.f64 	%fd65, %fd59, %fd64;
	add.f64 	%fd66, %fd63, %fd65;
	xor.b32  	%r25, %r48, -2147483648;
	mov.b32 	%r26, 1127219200;
	mov.b64 	%fd67, {%r25, %r26};
	mov.b32 	%r27, -2147483648;
	mov.b64 	%fd68, {%r27, %r26};
	sub.f64 	%fd69, %fd67, %fd68;
	fma.rn.f64 	%fd70, %fd69, 0d3FE62E42FEFA39EF, %fd64;
	fma.rn.f64 	%fd71, %fd69, 0dBFE62E42FEFA39EF, %fd70;
	sub.f64 	%fd72, %fd71, %fd64;
	sub.f64 	%fd73, %fd66, %fd72;
	fma.rn.f64 	%fd74, %fd69, 0d3C7ABC9E3B39803F, %fd73;
	add.f64 	%fd75, %fd70, %fd74;
	sub.f64 	%fd76, %fd70, %fd75;
	add.f64 	%fd77, %fd74, %fd76;
	mov.f64 	%fd78, 0d4000000000000000;
	{
	.reg .b32 %temp; 
	mov.b64 	{%temp, %r28}, %fd78;
	}
	{
	.reg .b32 %temp; 
	mov.b64 	{%r29, %temp}, %fd78;
	}
	shl.b32 	%r30, %r28, 1;
	setp.gt.u32 	%p3, %r30, -33554433;
	and.b32  	%r31, %r28, -15728641;
	selp.b32 	%r32, %r31, %r28, %p3;
	mov.b64 	%fd79, {%r29, %r32};
	mul.rn.f64 	%fd80, %fd75, %fd79;
	neg.f64 	%fd81, %fd80;
	fma.rn.f64 	%fd82, %fd75, %fd79, %fd81;
	fma.rn.f64 	%fd83, %fd77, %fd79, %fd82;
	add.f64 	%fd4, %fd80, %fd83;
	sub.f64 	%fd84, %fd80, %fd4;
	add.f64 	%fd5, %fd83, %fd84;
	fma.rn.f64 	%fd85, %fd4, 0d3FF71547652B82FE, 0d4338000000000000;
	{
	.reg .b32 %temp; 
	mov.b64 	{%r13, %temp}, %fd85;
	}
	mov.f64 	%fd86, 0dC338000000000000;
	add.rn.f64 	%fd87, %fd85, %fd86;
	fma.rn.f64 	%fd88, %fd87, 0dBFE62E42FEFA39EF, %fd4;
	fma.rn.f64 	%fd89, %fd87, 0dBC7ABC9E3B39803F, %fd88;
	fma.rn.f64 	%fd90, %fd89, 0d3E5ADE1569CE2BDF, 0d3E928AF3FCA213EA;
	fma.rn.f64 	%fd91, %fd90, %fd89, 0d3EC71DEE62401315;
	fma.rn.f64 	%fd92, %fd91, %fd89, 0d3EFA01997C89EB71;
	fma.rn.f64 	%fd93, %fd92, %fd89, 0d3F2A01A014761F65;
	fma.rn.f64 	%fd94, %fd93, %fd89, 0d3F56C16C1852B7AF;
	fma.rn.f64 	%fd95, %fd94, %fd89, 0d3F81111111122322;
	fma.rn.f64 	%fd96, %fd95, %fd89, 0d3FA55555555502A1;
	fma.rn.f64 	%fd97, %fd96, %fd89, 0d3FC5555555555511;
	fma.rn.f64 	%fd98, %fd97, %fd89, 0d3FE000000000000B;
	fma.rn.f64 	%fd99, %fd98, %fd89, 0d3FF0000000000000;
	fma.rn.f64 	%fd100, %fd99, %fd89, 0d3FF0000000000000;
	{
	.reg .b32 %temp; 
	mov.b64 	{%r14, %temp}, %fd100;
	}
	{
	.reg .b32 %temp; 
	mov.b64 	{%temp, %r15}, %fd100;
	}
	shl.b32 	%r33, %r13, 20;
	add.s32 	%r34, %r33, %r15;
	mov.b64 	%fd108, {%r14, %r34};
	{
	.reg .b32 %temp; 
	mov.b64 	{%temp, %r35}, %fd4;
	}
	mov.b32 	%f2, %r35;
	abs.f32 	%f1, %f2;
	setp.lt.f32 	%p4, %f1, 0f4086232B;
	@%p4 bra 	$L__BB2_7;
	setp.lt.f64 	%p5, %fd4, 0d0000000000000000;
	add.f64 	%fd101, %fd4, 0d7FF0000000000000;
	selp.f64 	%fd108, 0d0000000000000000, %fd101, %p5;
	setp.geu.f32 	%p6, %f1, 0f40874800;
	@%p6 bra 	$L__BB2_7;
	shr.u32 	%r36, %r13, 31;
	add.s32 	%r37, %r13, %r36;
	shr.s32 	%r38, %r37, 1;
	shl.b32 	%r39, %r38, 20;
	add.s32 	%r40, %r15, %r39;
	mov.b64 	%fd102, {%r14, %r40};
	sub.s32 	%r41, %r13, %r38;
	shl.b32 	%r42, %r41, 20;
	add.s32 	%r43, %r42, 1072693248;
	mov.b32 	%r44, 0;
	mov.b64 	%fd103, {%r44, %r43};
	mul.f64 	%fd108, %fd103, %fd102;
$L__BB2_7:
	abs.f64 	%fd104, %fd108;
	setp.eq.f64 	%p7, %fd104, 0d7FF0000000000000;
	fma.rn.f64 	%fd105, %fd108, %fd5, %fd108;
	selp.f64 	%fd106, %fd108, %fd105, %p7;
	st.param.f64 	[func_retval0], %fd106;
	ret;

}


// ===== COMPILED SASS (sm_100) =====

	.target	sm_100

	.elftype	@"ET_EXEC"


//--------------------- .note.nv.tkinfo           --------------------------
	.section	.note.nv.tkinfo,"",@"SHT_NOTE"
	.sectionflags	@"SHF_NOTE_NV_TKINFO"
	.tkinfo
        /*0018*/ 	.word	0x00000002
        /*0030*/ 	.string	""
        /*0030*/ 	.string	"ptxas"
        /*0030*/ 	.string	"Cuda compilation tools, release 13.0, V13.0.88"
        /*0030*/ 	.string	"Build cuda_13.0.r13.0/compiler.36424714_0"
        /*0030*/ 	.string	"-arch sm_100 -m 64 "



//--------------------- .note.nv.cuinfo           --------------------------
	.section	.note.nv.cuinfo,"",@"SHT_NOTE"
	.sectionflags	@"SHF_NOTE_NV_CUINFO"
        /*0018*/ 	.short	0x0002
        /*001a*/ 	.short	0x0064
        /*001c*/ 	.short	0x0082
	.zero		2


//--------------------- .nv.info                  --------------------------
	.section	.nv.info,"",@"SHT_CUDA_INFO"
	.align	4


	//----- nvinfo : EIATTR_REGCOUNT
	.align		4
        /*0000*/ 	.byte	0x04, 0x2f
        /*0002*/ 	.short	(.L_1 - .L_0)
	.align		4
.L_0:
        /*0004*/ 	.word	index@(_Z8mykerneliiiPKfPf)
        /*0008*/ 	.word	0x00000060


	//----- nvinfo : EIATTR_FRAME_SIZE
	.align		4
.L_1:
        /*000c*/ 	.byte	0x04, 0x11
        /*000e*/ 	.short	(.L_3 - .L_2)
	.align		4
.L_2:
        /*0010*/ 	.word	index@(_Z8mykerneliiiPKfPf)
        /*0014*/ 	.word	0x00000000


	//----- nvinfo : EIATTR_REGCOUNT
	.align		4
.L_3:
        /*0018*/ 	.byte	0x04, 0x2f
        /*001a*/ 	.short	(.L_5 - .L_4)
	.align		4
.L_4:
        /*001c*/ 	.word	index@(_Z10preprocessiiiPKfPfS1_)
        /*0020*/ 	.word	0x00000027


	//----- nvinfo : EIATTR_FRAME_SIZE
	.align		4
.L_5:
        /*0024*/ 	.byte	0x04, 0x11
        /*0026*/ 	.short	(.L_7 - .L_6)
	.align		4
.L_6:
        /*0028*/ 	.word	index@($_Z10preprocessiiiPKfPfS1_$__internal_accurate_pow)
        /*002c*/ 	.word	0x00000000


	//----- nvinfo : EIATTR_FRAME_SIZE
	.align		4
.L_7:
        /*0030*/ 	.byte	0x04, 0x11
        /*0032*/ 	.short	(.L_9 - .L_8)
	.align		4
.L_8:
        /*0034*/ 	.word	index@($__internal_1_$__cuda_sm3x_div_rn_noftz_f32_slowpath)
        /*0038*/ 	.word	0x00000000


	//----- nvinfo : EIATTR_FRAME_SIZE
	.align		4
.L_9:
        /*003c*/ 	.byte	0x04, 0x11
        /*003e*/ 	.short	(.L_11 - .L_10)
	.align		4
.L_10:
        /*0040*/ 	.word	index@($__internal_0_$__cuda_sm20_sqrt_rn_f32_slowpath)
        /*0044*/ 	.word	0x00000000


	//----- nvinfo : EIATTR_FRAME_SIZE
	.align		4
.L_11:
        /*0048*/ 	.byte	0x04, 0x11
        /*004a*/ 	.short	(.L_13 - .L_12)
	.align		4
.L_12:
        /*004c*/ 	.word	index@(_Z10preprocessiiiPKfPfS1_)
        /*0050*/ 	.word	0x00000000


	//----- nvinfo : EIATTR_MIN_STACK_SIZE
	.align		4
.L_13:
        /*0054*/ 	.byte	0x04, 0x12
        /*0056*/ 	.short	(.L_15 - .L_14)
	.align		4
.L_14:
        /*0058*/ 	.word	index@(_Z10preprocessiiiPKfPfS1_)
        /*005c*/ 	.word	0x00000000


	//----- nvinfo : EIATTR_MIN_STACK_SIZE
	.align		4
.L_15:
        /*0060*/ 	.byte	0x04, 0x12
        /*0062*/ 	.short	(.L_17 - .L_16)
	.align		4
.L_16:
        /*0064*/ 	.word	index@(_Z8mykerneliiiPKfPf)
        /*0068*/ 	.word	0x00000000
.L_17:


//--------------------- .nv.compat                --------------------------
	.section	.nv.compat,"",@"SHT_CUDA_COMPAT_INFO"
	.align	4
        /*0000*/ 	.byte	0x02, 0x09, 0x00, 0x00, 0x02, 0x02, 0x01, 0x00, 0x02, 0x05, 0x05, 0x00, 0x03, 0x07, 0x01, 0x01
        /*0010*/ 	.byte	0x02, 0x03, 0x00, 0x00, 0x02, 0x06, 0x01, 0x00, 0x04, 0x0b, 0x08, 0x00, 0x01, 0x00, 0x00, 0x00
        /*0020*/ 	.byte	0x00, 0x00, 0x00, 0x00


//--------------------- .nv.info._Z10preprocessiiiPKfPfS1_ --------------------------
	.section	.nv.info._Z10preprocessiiiPKfPfS1_,"",@"SHT_CUDA_INFO"
	.sectionflags	@""
	.align	4


	//----- nvinfo : EIATTR_CUDA_API_VERSION
	.align		4
        /*0000*/ 	.byte	0x04, 0x37
        /*0002*/ 	.short	(.L_19 - .L_18)
.L_18:
        /*0004*/ 	.word	0x00000082


	//----- nvinfo : EIATTR_KPARAM_INFO
	.align		4
.L_19:
        /*0008*/ 	.byte	0x04, 0x17
        /*000a*/ 	.short	(.L_21 - .L_20)
.L_20:
        /*000c*/ 	.word	0x00000000
        /*0010*/ 	.short	0x0005
        /*0012*/ 	.short	0x0020
        /*0014*/ 	.byte	0x00, 0xf5, 0x21, 0x00


	//----- nvinfo : EIATTR_KPARAM_INFO
	.align		4
.L_21:
        /*0018*/ 	.byte	0x04, 0x17
        /*001a*/ 	.short	(.L_23 - .L_22)
.L_22:
        /*001c*/ 	.word	0x00000000
        /*0020*/ 	.short	0x0004
        /*0022*/ 	.short	0x0018
        /*0024*/ 	.byte	0x00, 0xf5, 0x21, 0x00


	//----- nvinfo : EIATTR_KPARAM_INFO
	.align		4
.L_23:
        /*0028*/ 	.byte	0x04, 0x17
        /*002a*/ 	.short	(.L_25 - .L_24)
.L_24:
        /*002c*/ 	.word	0x00000000
        /*0030*/ 	.short	0x0003
        /*0032*/ 	.short	0x0010
        /*0034*/ 	.byte	0x00, 0xf5, 0x21, 0x00


	//----- nvinfo : EIATTR_KPARAM_INFO
	.align		4
.L_25:
        /*0038*/ 	.byte	0x04, 0x17
        /*003a*/ 	.short	(.L_27 - .L_26)
.L_26:
        /*003c*/ 	.word	0x00000000
        /*0040*/ 	.short	0x0002
        /*0042*/ 	.short	0x0008
        /*0044*/ 	.byte	0x00, 0xf0, 0x11, 0x00


	//----- nvinfo : EIATTR_KPARAM_INFO
	.align		4
.L_27:
        /*0048*/ 	.byte	0x04, 0x17
        /*004a*/ 	.short	(.L_29 - .L_28)
.L_28:
        /*004c*/ 	.word	0x00000000
        /*0050*/ 	.short	0x0001
        /*0052*/ 	.short	0x0004
        /*0054*/ 	.byte	0x00, 0xf0, 0x11, 0x00


	//----- nvinfo : EIATTR_KPARAM_INFO
	.align		4
.L_29:
        /*0058*/ 	.byte	0x04, 0x17
        /*005a*/ 	.short	(.L_31 - .L_30)
.L_30:
        /*005c*/ 	.word	0x00000000
        /*0060*/ 	.short	0x0000
        /*0062*/ 	.short	0x0000
        /*0064*/ 	.byte	0x00, 0xf0, 0x11, 0x00


	//----- nvinfo : EIATTR_SPARSE_MMA_MASK
	.align		4
.L_31:
        /*0068*/ 	.byte	0x03, 0x50
        /*006a*/ 	.short	0x0000


	//----- nvinfo : EIATTR_MAXREG_COUNT
	.align		4
        /*006c*/ 	.byte	0x03, 0x1b
        /*006e*/ 	.short	0x00ff


	//----- nvinfo : EIATTR_MERCURY_ISA_VERSION
	.align		4
        /*0070*/ 	.byte	0x03, 0x5f
        /*0072*/ 	.short	0x0101


	//----- nvinfo : EIATTR_VRC_CTA_INIT_COUNT
	.align		4
        /*0074*/ 	.byte	0x02, 0x4a
	.zero		1
	.zero		1


	//----- nvinfo : EIATTR_EXIT_INSTR_OFFSETS
	.align		4
        /*0078*/ 	.byte	0x04, 0x1c
        /*007a*/ 	.short	(.L_33 - .L_32)


	//   ....[0]....
.L_32:
        /*007c*/ 	.word	0x00000060


	//   ....[1]....
        /*0080*/ 	.word	0x000000d0


	//   ....[2]....
        /*0084*/ 	.word	0x000002b0


	//   ....[3]....
        /*0088*/ 	.word	0x000003b0


	//   ....[4]....
        /*008c*/ 	.word	0x00000470


	//   ....[5]....
        /*0090*/ 	.word	0x000004c0


	//   ....[6]....
        /*0094*/ 	.word	0x00002120


	//   ....[7]....
        /*0098*/ 	.word	0x00002c40


	//   ....[8]....
        /*009c*/ 	.word	0x000034d0


	//   ....[9]....
        /*00a0*/ 	.word	0x00003650


	//   ....[10]....
        /*00a4*/ 	.word	0x00003660


	//----- nvinfo : EIATTR_INDIRECT_BRANCH_TARGETS
	.align		4
.L_33:
        /*00a8*/ 	.byte	0x04, 0x34
        /*00aa*/ 	.short	(.L_35 - .L_34)


	//   ....[0]....
.L_34:
        /*00ac*/ 	.word	.L_x_109@srel
        /*00b0*/ 	.short	0x0
        /*00b2*/ 	.short	0x0
        /*00b4*/ 	.word	0x3
        /*00b8*/ 	.word	.L_x_110@srel
        /*00bc*/ 	.word	.L_x_111@srel
        /*00c0*/ 	.word	.L_x_112@srel


	//----- nvinfo : EIATTR_CRS_STACK_SIZE
	.align		4
.L_35:
        /*00c4*/ 	.byte	0x04, 0x1e
        /*00c6*/ 	.short	(.L_37 - .L_36)
.L_36:
        /*00c8*/ 	.word	0x00000000


	//----- nvinfo : EIATTR_CBANK_PARAM_SIZE
	.align		4
.L_37:
        /*00cc*/ 	.byte	0x03, 0x19
        /*00ce*/ 	.short	0x0028


	//----- nvinfo : EIATTR_PARAM_CBANK
	.align		4
        /*00d0*/ 	.byte	0x04, 0x0a
        /*00d2*/ 	.short	(.L_39 - .L_38)
	.align		4
.L_38:
        /*00d4*/ 	.word	index@(.nv.constant0._Z10preprocessiiiPKfPfS1_)
        /*00d8*/ 	.short	0x0380
        /*00da*/ 	.short	0x0028


	//----- nvinfo : EIATTR_SW_WAR
	.align		4
.L_39:
        /*00dc*/ 	.byte	0x04, 0x36
        /*00de*/ 	.short	(.L_41 - .L_40)
.L_40:
        /*00e0*/ 	.word	0x00000008
.L_41:


//--------------------- .nv.info._Z8mykerneliiiPKfPf --------------------------
	.section	.nv.info._Z8mykerneliiiPKfPf,"",@"SHT_CUDA_INFO"
	.sectionflags	@""
	.align	4


	//----- nvinfo : EIATTR_CUDA_API_VERSION
	.align		4
        /*0000*/ 	.byte	0x04, 0x37
        /*0002*/ 	.short	(.L_43 - .L_42)
.L_42:
        /*0004*/ 	.word	0x00000082


	//----- nvinfo : EIATTR_KPARAM_INFO
	.align		4
.L_43:
        /*0008*/ 	.byte	0x04, 0x17
        /*000a*/ 	.short	(.L_45 - .L_44)
.L_44:
        /*000c*/ 	.word	0x00000000
        /*0010*/ 	.short	0x0004
        /*0012*/ 	.short	0x0018
        /*0014*/ 	.byte	0x00, 0xf5, 0x21, 0x00


	//----- nvinfo : EIATTR_KPARAM_INFO
	.align		4
.L_45:
        /*0018*/ 	.byte	0x04, 0x17
        /*001a*/ 	.short	(.L_47 - .L_46)
.L_46:
        /*001c*/ 	.word	0x00000000
        /*0020*/ 	.short	0x0003
        /*0022*/ 	.short	0x0010
        /*0024*/ 	.byte	0x00, 0xf5, 0x21, 0x00


	//----- nvinfo : EIATTR_KPARAM_INFO
	.align		4
.L_47:
        /*0028*/ 	.byte	0x04, 0x17
        /*002a*/ 	.short	(.L_49 - .L_48)
.L_48:
        /*002c*/ 	.word	0x00000000
        /*0030*/ 	.short	0x0002
        /*0032*/ 	.short	0x0008
        /*0034*/ 	.byte	0x00, 0xf0, 0x11, 0x00


	//----- nvinfo : EIATTR_KPARAM_INFO
	.align		4
.L_49:
        /*0038*/ 	.byte	0x04, 0x17
        /*003a*/ 	.short	(.L_51 - .L_50)
.L_50:
        /*003c*/ 	.word	0x00000000
        /*0040*/ 	.short	0x0001
        /*0042*/ 	.short	0x0004
        /*0044*/ 	.byte	0x00, 0xf0, 0x11, 0x00


	//----- nvinfo : EIATTR_KPARAM_INFO
	.align		4
.L_51:
        /*0048*/ 	.byte	0x04, 0x17
        /*004a*/ 	.short	(.L_53 - .L_52)
.L_52:
        /*004c*/ 	.word	0x00000000
        /*0050*/ 	.short	0x0000
        /*0052*/ 	.short	0x0000
        /*0054*/ 	.byte	0x00, 0xf0, 0x11, 0x00


	//----- nvinfo : EIATTR_SPARSE_MMA_MASK
	.align		4
.L_53:
        /*0058*/ 	.byte	0x03, 0x50
        /*005a*/ 	.short	0x0000


	//----- nvinfo : EIATTR_MAXREG_COUNT
	.align		4
        /*005c*/ 	.byte	0x03, 0x1b
        /*005e*/ 	.short	0x00ff


	//----- nvinfo : EIATTR_MERCURY_ISA_VERSION
	.align		4
        /*0060*/ 	.byte	0x03, 0x5f
        /*0062*/ 	.short	0x0101


	//----- nvinfo : EIATTR_VRC_CTA_INIT_COUNT
	.align		4
        /*0064*/ 	.byte	0x02, 0x4a
	.zero		1
	.zero		1


	//----- nvinfo : EIATTR_EXIT_INSTR_OFFSETS
	.align		4
        /*0068*/ 	.byte	0x04, 0x1c
        /*006a*/ 	.short	(.L_55 - .L_54)


	//   ....[0]....
.L_54:
        /*006c*/ 	.word	0x000000d0


	//   ....[1]....
        /*0070*/ 	.word	0x00000bf0


	//   ....[2]....
        /*0074*/ 	.word	0x00000e00


	//   ....[3]....
        /*0078*/ 	.word	0x00001010


	//   ....[4]....
        /*007c*/ 	.word	0x00001220


	//   ....[5]....
        /*0080*/ 	.word	0x00001430


	//   ....[6]....
        /*0084*/ 	.word	0x00001640


	//   ....[7]....
        /*0088*/ 	.word	0x00001850


	//   ....[8]....
        /*008c*/ 	.word	0x00001890


	//   ....[9]....
        /*0090*/ 	.word	0x000018d0


	//   ....[10]....
        /*0094*/ 	.word	0x00001910


	//   ....[11]....
        /*0098*/ 	.word	0x00001950


	//   ....[12]....
        /*009c*/ 	.word	0x00001990


	//   ....[13]....
        /*00a0*/ 	.word	0x000019d0


	//   ....[14]....
        /*00a4*/ 	.word	0x00001a10


	//   ....[15]....
        /*00a8*/ 	.word	0x00001a30


	//----- nvinfo : EIATTR_CRS_STACK_SIZE
	.align		4
.L_55:
        /*00ac*/ 	.byte	0x04, 0x1e
        /*00ae*/ 	.short	(.L_57 - .L_56)
.L_56:
        /*00b0*/ 	.word	0x00000000


	//----- nvinfo : EIATTR_CBANK_PARAM_SIZE
	.align		4
.L_57:
        /*00b4*/ 	.byte	0x03, 0x19
        /*00b6*/ 	.short	0x0020


	//----- nvinfo : EIATTR_PARAM_CBANK
	.align		4
        /*00b8*/ 	.byte	0x04, 0x0a
        /*00ba*/ 	.short	(.L_59 - .L_58)
	.align		4
.L_58:
        /*00bc*/ 	.word	index@(.nv.constant0._Z8mykerneliiiPKfPf)
        /*00c0*/ 	.short	0x0380
        /*00c2*/ 	.short	0x0020


	//----- nvinfo : EIATTR_SW_WAR
	.align		4
.L_59:
        /*00c4*/ 	.byte	0x04, 0x36
        /*00c6*/ 	.short	(.L_61 - .L_60)
.L_60:
        /*00c8*/ 	.word	0x00000008
.L_61:


//--------------------- .nv.callgraph             --------------------------
	.section	.nv.callgraph,"",@"SHT_CUDA_CALLGRAPH"
	.align	4
	.sectionentsize	8
	.align		4
        /*0000*/ 	.word	0x00000000
	.align		4
        /*0004*/ 	.word	0xffffffff
	.align		4
        /*0008*/ 	.word	0x00000000
	.align		4
        /*000c*/ 	.word	0xfffffffe
	.align		4
        /*0010*/ 	.word	0x00000000
	.align		4
        /*0014*/ 	.word	0xfffffffd
	.align		4
        /*0018*/ 	.word	0x00000000
	.align		4
        /*001c*/ 	.word	0xfffffffc


//--------------------- .nv.constant2._Z10preprocessiiiPKfPfS1_ --------------------------
	.section	.nv.constant2._Z10preprocessiiiPKfPfS1_,"a",@progbits
	.sectionflags	@""
	.align	4
.nv.constant2._Z10preprocessiiiPKfPfS1_:
        /*0000*/ 	.byte	0x60, 0x36, 0x00, 0x00, 0xa0, 0x34, 0x00, 0x00, 0xf0, 0x31, 0x00, 0x00


//--------------------- .text._Z10preprocessiiiPKfPfS1_ --------------------------
	.section	.text._Z10preprocessiiiPKfPfS1_,"ax",@progbits
	.align	128
        .global         _Z10preprocessiiiPKfPfS1_
        .type           _Z10preprocessiiiPKfPfS1_,@function
        .size           _Z10preprocessiiiPKfPfS1_,(.L_x_115 - _Z10preprocessiiiPKfPfS1_)
        .other          _Z10preprocessiiiPKfPfS1_,@"STO_CUDA_ENTRY STV_DEFAULT"
_Z10preprocessiiiPKfPfS1_:
.text._Z10preprocessiiiPKfPfS1_:
[----:B------:R-:W-:Y:S01]  /*0000*/  LDC R1, c[0x0][0x37c] ;  /* 0x0000df00ff017b82 */ /* 0x000fe20000000800 */
[----:B------:R-:W0:Y:S07]  /*0010*/  S2R R10, SR_CTAID.X ;  /* 0x00000000000a7919 */ /* 0x000e2e0000002500 */
[----:B------:R-:W1:Y:S01]  /*0020*/  LDC R5, c[0x0][0x388] ;  /* 0x0000e200ff057b82 */ /* 0x000e620000000800 */
[----:B------:R-:W0:Y:S02]  /*0030*/  S2R R3, SR_TID.X ;  /* 0x0000000000037919 */ /* 0x000e240000002100 */
[----:B0-----:R-:W-:-:S04]  /*0040*/  LEA R10, R10, R3, 0x8 ;  /* 0x000000030a0a7211 */ /* 0x001fc800078e40ff */
[----:B-1----:R-:W-:-:S13]  /*0050*/  ISETP.GE.AND P0, PT, R10, R5, PT ;  /* 0x000000050a00720c */ /* 0x002fda0003f06270 */
[----:B------:R-:W-:Y:S05]  /*0060*/  @P0 EXIT ;  /* 0x000000000000094d */ /* 0x000fea0003800000 */
[----:B------:R-:W0:Y:S01]  /*0070*/  LDCU UR4, c[0x0][0x380] ;  /* 0x00007000ff0477ac */ /* 0x000e220008000800 */
[----:B------:R-:W1:Y:S01]  /*0080*/  LDCU.64 UR10, c[0x0][0x358] ;  /* 0x00006b00ff0a77ac */ /* 0x000e620008000a00 */
[----:B0-----:R-:W-:-:S13]  /*0090*/  ISETP.GE.AND P0, PT, R10, UR4, PT ;  /* 0x000000040a007c0c */ /* 0x001fda000bf06270 */
[----:B-1----:R-:W-:Y:S05]  /*00a0*/  @!P0 BRA `(.L_x_0) ;  /* 0x0000000400088947 */ /* 0x002fea0003800000 */
[----:B------:R-:W0:Y:S02]  /*00b0*/  LDC R4, c[0x0][0x384] ;  /* 0x0000e100ff047b82 */ /* 0x000e240000000800 */
[----:B0-----:R-:W-:-:S13]  /*00c0*/  ISETP.GE.AND P0, PT, R4, 0x1, PT ;  /* 0x000000010400780c */ /* 0x001fda0003f06270 */
[----:B------:R-:W-:Y:S05]  /*00d0*/  @!P0 EXIT ;  /* 0x000000000000894d */ /* 0x000fea0003800000 */
[C---:B------:R-:W-:Y:S01]  /*00e0*/  ISETP.GE.U32.AND P0, PT, R4.reuse, 0x8, PT ;  /* 0x000000080400780c */ /* 0x040fe20003f06070 */
[----:B------:R-:W-:Y:S01]  /*00f0*/  IMAD.MOV.U32 R3, RZ, RZ, RZ ;  /* 0x000000ffff037224 */ /* 0x000fe200078e00ff */
[----:B------:R-:W-:-:S04]  /*0100*/  LOP3.LUT R11, R4, 0x7, RZ, 0xc0, !PT ;  /* 0x00000007040b7812 */ /* 0x000fc800078ec0ff */
[----:B------:R-:W-:-:S07]  /*0110*/  ISETP.NE.AND P1, PT, R11, RZ, PT ;  /* 0x000000ff0b00720c */ /* 0x000fce0003f25270 */
[----:B------:R-:W-:Y:S06]  /*0120*/  @!P0 BRA `(.L_x_1) ;  /* 0x0000000000608947 */ /* 0x000fec0003800000 */
[----:B------:R-:W0:Y:S01]  /*0130*/  LDC.64 R24, c[0x0][0x3a0] ;  /* 0x0000e800ff187b82 */ /* 0x000e220000000a00 */
[----:B------:R-:W-:Y:S02]  /*0140*/  LOP3.LUT R3, R4, 0x7ffffff8, RZ, 0xc0, !PT ;  /* 0x7ffffff804037812 */ /* 0x000fe400078ec0ff */
[----:B------:R-:W-:-:S03]  /*0150*/  MOV R2, R10 ;  /* 0x0000000a00027202 */ /* 0x000fc60000000f00 */
[----:B------:R-:W-:-:S07]  /*0160*/  IMAD.MOV R0, RZ, RZ, -R3 ;  /* 0x000000ffff007224 */ /* 0x000fce00078e0a03 */
.L_x_2:
[----:B01----:R-:W-:Y:S01]  /*0170*/  IMAD.WIDE R6, R2, 0x4, R24 ;  /* 0x0000000402067825 */ /* 0x003fe200078e0218 */
[----:B------:R-:W-:-:S03]  /*0180*/  IADD3 R0, PT, PT, R0, 0x8, RZ ;  /* 0x0000000800007810 */ /* 0x000fc60007ffe0ff */
[C---:B------:R-:W-:Y:S01]  /*0190*/  IMAD R2, R5.reuse, 0x8, R2 ;  /* 0x0000000805027824 */ /* 0x040fe200078e0202 */
[----:B------:R1:W-:Y:S01]  /*01a0*/  STG.E desc[UR10][R6.64], RZ ;  /* 0x000000ff06007986 */ /* 0x0003e2000c10190a */
[----:B------:R-:W-:Y:S01]  /*01b0*/  IMAD.WIDE R8, R5, 0x4, R6 ;  /* 0x0000000405087825 */ /* 0x000fe200078e0206 */
[----:B------:R-:W-:-:S04]  /*01c0*/  ISETP.NE.AND P0, PT, R0, RZ, PT ;  /* 0x000000ff0000720c */ /* 0x000fc80003f05270 */
[----:B------:R1:W-:Y:S01]  /*01d0*/  STG.E desc[UR10][R8.64], RZ ;  /* 0x000000ff08007986 */ /* 0x0003e2000c10190a */
[----:B------:R-:W-:-:S05]  /*01e0*/  IMAD.WIDE R12, R5, 0x4, R8 ;  /* 0x00000004050c7825 */ /* 0x000fca00078e0208 */
        /* <DEDUP_REMOVED lines=11> */
[----:B------:R-:W-:Y:S05]  /*02a0*/  @P0 BRA `(.L_x_2) ;  /* 0xfffffffc00b00947 */ /* 0x000fea000383ffff */
.L_x_1:
[----:B------:R-:W-:Y:S05]  /*02b0*/  @!P1 EXIT ;  /* 0x000000000000994d */ /* 0x000fea0003800000 */
[----:B------:R-:W-:Y:S02]  /*02c0*/  ISETP.GE.U32.AND P0, PT, R11, 0x4, PT ;  /* 0x000000040b00780c */ /* 0x000fe40003f06070 */
[----:B------:R-:W-:-:S04]  /*02d0*/  LOP3.LUT R2, R4, 0x3, RZ, 0xc0, !PT ;  /* 0x0000000304027812 */ /* 0x000fc800078ec0ff */
[----:B------:R-:W-:-:S07]  /*02e0*/  ISETP.NE.AND P1, PT, R2, RZ, PT ;  /* 0x000000ff0200720c */ /* 0x000fce0003f25270 */
[----:B------:R-:W-:Y:S06]  /*02f0*/  @!P0 BRA `(.L_x_3) ;  /* 0x00000000002c8947 */ /* 0x000fec0003800000 */
[----:B-1----:R-:W0:Y:S01]  /*0300*/  LDC.64 R6, c[0x0][0x3a0] ;  /* 0x0000e800ff067b82 */ /* 0x002e220000000a00 */
[C---:B------:R-:W-:Y:S01]  /*0310*/  IMAD R9, R3.reuse, R5, R10 ;  /* 0x0000000503097224 */ /* 0x040fe200078e020a */
[----:B------:R-:W-:-:S03]  /*0320*/  IADD3 R3, PT, PT, R3, 0x4, RZ ;  /* 0x0000000403037810 */ /* 0x000fc60007ffe0ff */
[----:B0-----:R-:W-:-:S05]  /*0330*/  IMAD.WIDE R6, R9, 0x4, R6 ;  /* 0x0000000409067825 */ /* 0x001fca00078e0206 */
[----:B------:R0:W-:Y:S01]  /*0340*/  STG.E desc[UR10][R6.64], RZ ;  /* 0x000000ff06007986 */ /* 0x0001e2000c10190a */
[----:B------:R-:W-:-:S05]  /*0350*/  IMAD.WIDE R8, R5, 0x4, R6 ;  /* 0x0000000405087825 */ /* 0x000fca00078e0206 */
[----:B------:R0:W-:Y:S01]  /*0360*/  STG.E desc[UR10][R8.64], RZ ;  /* 0x000000ff08007986 */ /* 0x0001e2000c10190a */
[----:B------:R-:W-:-:S05]  /*0370*/  IMAD.WIDE R12, R5, 0x4, R8 ;  /* 0x00000004050c7825 */ /* 0x000fca00078e0208 */
[----:B------:R0:W-:Y:S01]  /*0380*/  STG.E desc[UR10][R12.64], RZ ;  /* 0x000000ff0c007986 */ /* 0x0001e2000c10190a */
[----:B------:R-:W-:-:S05]  /*0390*/  IMAD.WIDE R14, R5, 0x4, R12 ;  /* 0x00000004050e7825 */ /* 0x000fca00078e020c */
[----:B------:R0:W-:Y:S02]  /*03a0*/  STG.E desc[UR10][R14.64], RZ ;  /* 0x000000ff0e007986 */ /* 0x0001e4000c10190a */
.L_x_3:
[----:B------:R-:W-:Y:S05]  /*03b0*/  @!P1 EXIT ;  /* 0x000000000000994d */ /* 0x000fea0003800000 */
[----:B------:R-:W-:Y:S02]  /*03c0*/  ISETP.NE.AND P0, PT, R2, 0x1, PT ;  /* 0x000000010200780c */ /* 0x000fe40003f05270 */
[----:B------:R-:W-:-:S04]  /*03d0*/  LOP3.LUT R0, R4, 0x1, RZ, 0xc0, !PT ;  /* 0x0000000104007812 */ /* 0x000fc800078ec0ff */
[----:B------:R-:W-:-:S07]  /*03e0*/  ISETP.NE.U32.AND P1, PT, R0, 0x1, PT ;  /* 0x000000010000780c */ /* 0x000fce0003f25070 */
[----:B------:R-:W-:Y:S06]  /*03f0*/  @!P0 BRA `(.L_x_4) ;  /* 0x00000000001c8947 */ /* 0x000fec0003800000 */
[----:B01----:R-:W0:Y:S01]  /*0400*/  LDC.64 R6, c[0x0][0x3a0] ;  /* 0x0000e800ff067b82 */ /* 0x003e220000000a00 */
[C---:B------:R-:W-:Y:S02]  /*0410*/  IMAD R9, R3.reuse, R5, R10 ;  /* 0x0000000503097224 */ /* 0x040fe400078e020a */
[----:B------:R-:W-:Y:S02]  /*0420*/  VIADD R3, R3, 0x2 ;  /* 0x0000000203037836 */ /* 0x000fe40000000000 */
[----:B0-----:R-:W-:-:S05]  /*0430*/  IMAD.WIDE R6, R9, 0x4, R6 ;  /* 0x0000000409067825 */ /* 0x001fca00078e0206 */
[----:B------:R2:W-:Y:S01]  /*0440*/  STG.E desc[UR10][R6.64], RZ ;  /* 0x000000ff06007986 */ /* 0x0005e2000c10190a */
[----:B------:R-:W-:-:S05]  /*0450*/  IMAD.WIDE R8, R5, 0x4, R6 ;  /* 0x0000000405087825 */ /* 0x000fca00078e0206 */
[----:B------:R2:W-:Y:S02]  /*0460*/  STG.E desc[UR10][R8.64], RZ ;  /* 0x000000ff08007986 */ /* 0x0005e4000c10190a */
.L_x_4:
[----:B------:R-:W-:Y:S05]  /*0470*/  @P1 EXIT ;  /* 0x000000000000194d */ /* 0x000fea0003800000 */
[----:B012---:R-:W0:Y:S01]  /*0480*/  LDC.64 R6, c[0x0][0x3a0] ;  /* 0x0000e800ff067b82 */ /* 0x007e220000000a00 */
[----:B------:R-:W-:-:S04]  /*0490*/  IMAD R3, R3, R5, R10 ;  /* 0x0000000503037224 */ /* 0x000fc800078e020a */
[----:B0-----:R-:W-:-:S05]  /*04a0*/  IMAD.WIDE R2, R3, 0x4, R6 ;  /* 0x0000000403027825 */ /* 0x001fca00078e0206 */
[----:B------:R-:W-:Y:S01]  /*04b0*/  STG.E desc[UR10][R2.64], RZ ;  /* 0x000000ff02007986 */ /* 0x000fe2000c10190a */
[----:B------:R-:W-:Y:S05]  /*04c0*/  EXIT ;  /* 0x000000000000794d */ /* 0x000fea0003800000 */
.L_x_0:
[----:B------:R-:W0:Y:S01]  /*04d0*/  LDC R3, c[0x0][0x384] ;  /* 0x0000e100ff037b82 */ /* 0x000e220000000800 */
[----:B------:R-:W-:Y:S01]  /*04e0*/  HFMA2 R9, -RZ, RZ, 0, 0 ;  /* 0x00000000ff097431 */ /* 0x000fe200000001ff */
[----:B0-----:R-:W-:-:S13]  /*04f0*/  ISETP.GE.AND P2, PT, R3, 0x1, PT ;  /* 0x000000010300780c */ /* 0x001fda0003f46270 */
[----:B------:R-:W-:Y:S05]  /*0500*/  @!P2 BRA `(.L_x_5) ;  /* 0x0000000400aca947 */ /* 0x000fea0003800000 */
[C---:B------:R-:W-:Y:S01]  /*0510*/  VIADD R0, R3.reuse, 0xffffffff ;  /* 0xffffffff03007836 */ /* 0x040fe20000000000 */
[----:B------:R-:W-:Y:S01]  /*0520*/  LOP3.LUT R15, R3, 0xf, RZ, 0xc0, !PT ;  /* 0x0000000f030f7812 */ /* 0x000fe200078ec0ff */
[----:B------:R-:W-:Y:S01]  /*0530*/  IMAD.MOV.U32 R5, RZ, RZ, RZ ;  /* 0x000000ffff057224 */ /* 0x000fe200078e00ff */
[----:B------:R-:W-:Y:S02]  /*0540*/  MOV R9, RZ ;  /* 0x000000ff00097202 */ /* 0x000fe40000000f00 */
[----:B------:R-:W-:Y:S01]  /*0550*/  ISETP.GE.U32.AND P0, PT, R0, 0xf, PT ;  /* 0x0000000f0000780c */ /* 0x000fe20003f06070 */
[----:B------:R-:W-:Y:S01]  /*0560*/  IMAD R0, R10, R3, RZ ;  /* 0x000000030a007224 */ /* 0x000fe200078e02ff */
[----:B------:R-:W-:-:S11]  /*0570*/  ISETP.NE.AND P1, PT, R15, RZ, PT ;  /* 0x000000ff0f00720c */ /* 0x000fd60003f25270 */
[----:B------:R-:W-:Y:S05]  /*0580*/  @!P0 BRA `(.L_x_6) ;  /* 0x0000000000b88947 */ /* 0x000fea0003800000 */
[----:B------:R-:W0:Y:S01]  /*0590*/  LDCU.64 UR4, c[0x0][0x390] ;  /* 0x00007200ff0477ac */ /* 0x000e220008000a00 */
[----:B------:R-:W-:Y:S01]  /*05a0*/  LOP3.LUT R5, R3, 0x7ffffff0, RZ, 0xc0, !PT ;  /* 0x7ffffff003057812 */ /* 0x000fe200078ec0ff */
[----:B------:R-:W-:Y:S01]  /*05b0*/  IMAD.MOV.U32 R2, RZ, RZ, R0 ;  /* 0x000000ffff027224 */ /* 0x000fe200078e0000 */
[----:B------:R-:W-:Y:S02]  /*05c0*/  MOV R9, RZ ;  /* 0x000000ff00097202 */ /* 0x000fe40000000f00 */
[----:B------:R-:W-:Y:S01]  /*05d0*/  IADD3 R17, PT, PT, -R5, RZ, RZ ;  /* 0x000000ff05117210 */ /* 0x000fe20007ffe1ff */
[----:B0-----:R-:W-:-:S04]  /*05e0*/  UIADD3 UR4, UP0, UPT, UR4, 0x20, URZ ;  /* 0x0000002004047890 */ /* 0x001fc8000ff1e0ff */
[----:B------:R-:W-:-:S12]  /*05f0*/  UIADD3.X UR5, UPT, UPT, URZ, UR5, URZ, UP0, !UPT ;  /* 0x00000005ff057290 */ /* 0x000fd800087fe4ff */
.L_x_7:
[----:B------:R-:W-:Y:S01]  /*0600*/  MOV R7, UR5 ;  /* 0x0000000500077c02 */ /* 0x000fe20008000f00 */
[----:B------:R-:W-:-:S04]  /*0610*/  IMAD.U32 R6, RZ, RZ, UR4 ;  /* 0x00000004ff067e24 */ /* 0x000fc8000f8e00ff */
[----:B------:R-:W-:-:S05]  /*0620*/  IMAD.WIDE R6, R2, 0x4, R6 ;  /* 0x0000000402067825 */ /* 0x000fca00078e0206 */
[----:B------:R-:W2:Y:S04]  /*0630*/  LDG.E R14, desc[UR10][R6.64+-0x20] ;  /* 0xffffe00a060e7981 */ /* 0x000ea8000c1e1900 */
[----:B------:R-:W3:Y:S04]  /*0640*/  LDG.E R13, desc[UR10][R6.64+-0x1c] ;  /* 0xffffe40a060d7981 */ /* 0x000ee8000c1e1900 */
[----:B------:R-:W4:Y:S04]  /*0650*/  LDG.E R16, desc[UR10][R6.64+-0x18] ;  /* 0xffffe80a06107981 */ /* 0x000f28000c1e1900 */
[----:B------:R-:W5:Y:S04]  /*0660*/  LDG.E R18, desc[UR10][R6.64+-0x14] ;  /* 0xffffec0a06127981 */ /* 0x000f68000c1e1900 */
        /* <DEDUP_REMOVED lines=11> */
[----:B------:R-:W5:Y:S01]  /*0720*/  LDG.E R12, desc[UR10][R6.64+0x1c] ;  /* 0x00001c0a060c7981 */ /* 0x000f62000c1e1900 */
[----:B------:R-:W-:Y:S01]  /*0730*/  VIADD R17, R17, 0x10 ;  /* 0x0000001011117836 */ /* 0x000fe20000000000 */
[----:B------:R-:W-:-:S04]  /*0740*/  IADD3 R2, PT, PT, R2, 0x10, RZ ;  /* 0x0000001002027810 */ /* 0x000fc80007ffe0ff */
[----:B------:R-:W-:Y:S01]  /*0750*/  ISETP.NE.AND P0, PT, R17, RZ, PT ;  /* 0x000000ff1100720c */ /* 0x000fe20003f05270 */
[----:B--2---:R-:W-:-:S04]  /*0760*/  FADD R14, R14, R9 ;  /* 0x000000090e0e7221 */ /* 0x004fc80000000000 */
[----:B---3--:R-:W-:-:S04]  /*0770*/  FADD R13, R14, R13 ;  /* 0x0000000d0e0d7221 */ /* 0x008fc80000000000 */
[----:B----4-:R-:W-:-:S04]  /*0780*/  FADD R13, R13, R16 ;  /* 0x000000100d0d7221 */ /* 0x010fc80000000000 */
[----:B-----5:R-:W-:-:S04]  /*0790*/  FADD R13, R13, R18 ;  /* 0x000000120d0d7221 */ /* 0x020fc80000000000 */
[----:B------:R-:W-:-:S04]  /*07a0*/  FADD R13, R13, R20 ;  /* 0x000000140d0d7221 */ /* 0x000fc80000000000 */
        /* <DEDUP_REMOVED lines=10> */
[----:B------:R-:W-:Y:S01]  /*0850*/  FADD R9, R11, R12 ;  /* 0x0000000c0b097221 */ /* 0x000fe20000000000 */
[----:B------:R-:W-:Y:S06]  /*0860*/  @P0 BRA `(.L_x_7) ;  /* 0xfffffffc00640947 */ /* 0x000fec000383ffff */
.L_x_6:
[----:B------:R-:W-:Y:S05]  /*0870*/  @!P1 BRA `(.L_x_5) ;  /* 0x0000000000d09947 */ /* 0x000fea0003800000 */
[----:B------:R-:W-:Y:S02]  /*0880*/  ISETP.GE.U32.AND P0, PT, R15, 0x8, PT ;  /* 0x000000080f00780c */ /* 0x000fe40003f06070 */
[----:B------:R-:W-:-:S04]  /*0890*/  LOP3.LUT R4, R3, 0x7, RZ, 0xc0, !PT ;  /* 0x0000000703047812 */ /* 0x000fc800078ec0ff */
[----:B------:R-:W-:-:S07]  /*08a0*/  ISETP.NE.AND P1, PT, R4, RZ, PT ;  /* 0x000000ff0400720c */ /* 0x000fce0003f25270 */
[----:B------:R-:W-:Y:S06]  /*08b0*/  @!P0 BRA `(.L_x_8) ;  /* 0x0000000000508947 */ /* 0x000fec0003800000 */
[----:B------:R-:W0:Y:S01]  /*08c0*/  LDC.64 R6, c[0x0][0x390] ;  /* 0x0000e400ff067b82 */ /* 0x000e220000000a00 */
[----:B------:R-:W-:-:S04]  /*08d0*/  IMAD.IADD R11, R0, 0x1, R5 ;  /* 0x00000001000b7824 */ /* 0x000fc800078e0205 */
[----:B0-----:R-:W-:-:S05]  /*08e0*/  IMAD.WIDE R6, R11, 0x4, R6 ;  /* 0x000000040b067825 */ /* 0x001fca00078e0206 */
[----:B------:R-:W2:Y:S04]  /*08f0*/  LDG.E R2, desc[UR10][R6.64] ;  /* 0x0000000a06027981 */ /* 0x000ea8000c1e1900 */
[----:B------:R-:W3:Y:S04]  /*0900*/  LDG.E R11, desc[UR10][R6.64+0x4] ;  /* 0x0000040a060b7981 */ /* 0x000ee8000c1e1900 */
[----:B------:R-:W4:Y:S04]  /*0910*/  LDG.E R13, desc[UR10][R6.64+0x8] ;  /* 0x0000080a060d7981 */ /* 0x000f28000c1e1900 */
[----:B------:R-:W5:Y:S04]  /*0920*/  LDG.E R15, desc[UR10][R6.64+0xc] ;  /* 0x00000c0a060f7981 */ /* 0x000f68000c1e1900 */
[----:B------:R-:W5:Y:S04]  /*0930*/  LDG.E R17, desc[UR10][R6.64+0x10] ;  /* 0x0000100a06117981 */ /* 0x000f68000c1e1900 */
[----:B------:R-:W5:Y:S04]  /*0940*/  LDG.E R19, desc[UR10][R6.64+0x14] ;  /* 0x0000140a06137981 */ /* 0x000f68000c1e1900 */
[----:B------:R-:W5:Y:S04]  /*0950*/  LDG.E R21, desc[UR10][R6.64+0x18] ;  /* 0x0000180a06157981 */ /* 0x000f68000c1e1900 */
[----:B------:R-:W5:Y:S01]  /*0960*/  LDG.E R23, desc[UR10][R6.64+0x1c] ;  /* 0x00001c0a06177981 */ /* 0x000f62000c1e1900 */
[----:B------:R-:W-:Y:S01]  /*0970*/  IADD3 R5, PT, PT, R5, 0x8, RZ ;  /* 0x0000000805057810 */ /* 0x000fe20007ffe0ff */
[----:B--2---:R-:W-:-:S04]  /*0980*/  FADD R2, R9, R2 ;  /* 0x0000000209027221 */ /* 0x004fc80000000000 */
[----:B---3--:R-:W-:-:S04]  /*0990*/  FADD R2, R2, R11 ;  /* 0x0000000b02027221 */ /* 0x008fc80000000000 */
[----:B----4-:R-:W-:-:S04]  /*09a0*/  FADD R2, R2, R13 ;  /* 0x0000000d02027221 */ /* 0x010fc80000000000 */
[----:B-----5:R-:W-:-:S04]  /*09b0*/  FADD R2, R2, R15 ;  /* 0x0000000f02027221 */ /* 0x020fc80000000000 */
[----:B------:R-:W-:-:S04]  /*09c0*/  FADD R2, R2, R17 ;  /* 0x0000001102027221 */ /* 0x000fc80000000000 */
[----:B------:R-:W-:-:S04]  /*09d0*/  FADD R2, R2, R19 ;  /* 0x0000001302027221 */ /* 0x000fc80000000000 */
[----:B------:R-:W-:-:S04]  /*09e0*/  FADD R2, R2, R21 ;  /* 0x0000001502027221 */ /* 0x000fc80000000000 */
[----:B------:R-:W-:-:S07]  /*09f0*/  FADD R9, R2, R23 ;  /* 0x0000001702097221 */ /* 0x000fce0000000000 */
.L_x_8:
        /* <DEDUP_REMOVED lines=11> */
[----:B------:R-:W5:Y:S01]  /*0ab0*/  LDG.E R15, desc[UR10][R6.64+0xc] ;  /* 0x00000c0a060f7981 */ /* 0x000f62000c1e1900 */
[----:B------:R-:W-:Y:S01]  /*0ac0*/  IADD3 R5, PT, PT, R5, 0x4, RZ ;  /* 0x0000000405057810 */ /* 0x000fe20007ffe0ff */
[----:B--2---:R-:W-:-:S04]  /*0ad0*/  FADD R4, R9, R4 ;  /* 0x0000000409047221 */ /* 0x004fc80000000000 */
[----:B---3--:R-:W-:-:S04]  /*0ae0*/  FADD R4, R4, R11 ;  /* 0x0000000b04047221 */ /* 0x008fc80000000000 */
[----:B----4-:R-:W-:-:S04]  /*0af0*/  FADD R4, R4, R13 ;  /* 0x0000000d04047221 */ /* 0x010fc80000000000 */
[----:B-----5:R-:W-:-:S07]  /*0b00*/  FADD R9, R4, R15 ;  /* 0x0000000f04097221 */ /* 0x020fce0000000000 */
.L_x_9:
[----:B------:R-:W-:Y:S05]  /*0b10*/  @!P1 BRA `(.L_x_5) ;  /* 0x0000000000289947 */ /* 0x000fea0003800000 */
[----:B------:R-:W0:Y:S01]  /*0b20*/  LDC.64 R6, c[0x0][0x390] ;  /* 0x0000e400ff067b82 */ /* 0x000e220000000a00 */
[----:B------:R-:W-:Y:S01]  /*0b30*/  IMAD.IADD R11, R0, 0x1, R5 ;  /* 0x00000001000b7824 */ /* 0x000fe200078e0205 */
[----:B------:R-:W-:-:S07]  /*0b40*/  IADD3 R0, PT, PT, -R2, RZ, RZ ;  /* 0x000000ff02007210 */ /* 0x000fce0007ffe1ff */
.L_x_10:
[----:B0-----:R-:W-:-:S06]  /*0b50*/  IMAD.WIDE R4, R11, 0x4, R6 ;  /* 0x000000040b047825 */ /* 0x001fcc00078e0206 */
[----:B------:R-:W2:Y:S01]  /*0b60*/  LDG.E R4, desc[UR10][R4.64] ;  /* 0x0000000a04047981 */ /* 0x000ea2000c1e1900 */
[----:B------:R-:W-:Y:S01]  /*0b70*/  VIADD R0, R0, 0x1 ;  /* 0x0000000100007836 */ /* 0x000fe20000000000 */
[----:B------:R-:W-:-:S04]  /*0b80*/  IADD3 R11, PT, PT, R11, 0x1, RZ ;  /* 0x000000010b0b7810 */ /* 0x000fc80007ffe0ff */
[----:B------:R-:W-:Y:S01]  /*0b90*/  ISETP.NE.AND P0, PT, R0, RZ, PT ;  /* 0x000000ff0000720c */ /* 0x000fe20003f05270 */
[----:B--2---:R-:W-:-:S12]  /*0ba0*/  FADD R9, R4, R9 ;  /* 0x0000000904097221 */ /* 0x004fd80000000000 */
[----:B------:R-:W-:Y:S05]  /*0bb0*/  @P0 BRA `(.L_x_10) ;  /* 0xfffffffc00e40947 */ /* 0x000fea000383ffff */
.L_x_5:
[----:B------:R-:W-:Y:S01]  /*0bc0*/  I2FP.F32.S32 R8, R3 ;  /* 0x0000000300087245 */ /* 0x000fe20000201400 */
[----:B------:R-:W-:Y:S03]  /*0bd0*/  BSSY.RECONVERGENT B2, `(.L_x_11) ;  /* 0x000000c000027945 */ /* 0x000fe60003800200 */
[----:B------:R-:W0:Y:S08]  /*0be0*/  MUFU.RCP R3, R8 ;  /* 0x0000000800037308 */ /* 0x000e300000001000 */
[----:B------:R-:W1:Y:S01]  /*0bf0*/  FCHK P0, R9, R8 ;  /* 0x0000000809007302 */ /* 0x000e620000000000 */
[----:B0-----:R-:W-:-:S04]  /*0c00*/  FFMA R0, -R8, R3, 1 ;  /* 0x3f80000008007423 */ /* 0x001fc80000000103 */
[----:B------:R-:W-:-:S04]  /*0c10*/  FFMA R0, R3, R0, R3 ;  /* 0x0000000003007223 */ /* 0x000fc80000000003 */
[----:B------:R-:W-:-:S04]  /*0c20*/  FFMA R3, R0, R9, RZ ;  /* 0x0000000900037223 */ /* 0x000fc800000000ff */
[----:B------:R-:W-:-:S04]  /*0c30*/  FFMA R2, -R8, R3, R9 ;  /* 0x0000000308027223 */ /* 0x000fc80000000109 */
[----:B------:R-:W-:Y:S01]  /*0c40*/  FFMA R0, R0, R2, R3 ;  /* 0x0000000200007223 */ /* 0x000fe20000000003 */
[----:B-1----:R-:W-:Y:S06]  /*0c50*/  @!P0 BRA `(.L_x_12) ;  /* 0x00000000000c8947 */ /* 0x002fec0003800000 */
[----:B------:R-:W-:Y:S01]  /*0c60*/  IMAD.MOV.U32 R0, RZ, RZ, R9 ;  /* 0x000000ffff007224 */ /* 0x000fe200078e0009 */
[----:B------:R-:W-:-:S07]  /*0c70*/  MOV R11, 0xc90 ;  /* 0x00000c90000b7802 */ /* 0x000fce0000000f00 */
[----:B------:R-:W-:Y:S05]  /*0c80*/  CALL.REL.NOINC `($__internal_1_$__cuda_sm3x_div_rn_noftz_f32_slowpath) ;  /* 0x0000002800d07944 */ /* 0x000fea0003c00000 */
.L_x_12:
[----:B------:R-:W-:Y:S05]  /*0c90*/  BSYNC.RECONVERGENT B2 ;  /* 0x0000000000027941 */ /* 0x000fea0003800200 */
.L_x_11:
[----:B------:R-:W-:Y:S01]  /*0ca0*/  HFMA2 R14, -RZ, RZ, 0, 0 ;  /* 0x00000000ff0e7431 */ /* 0x000fe200000001ff */
[----:B------:R-:W-:Y:S06]  /*0cb0*/  @!P2 BRA `(.L_x_13) ;  /* 0x000000140010a947 */ /* 0x000fec0003800000 */
[----:B------:R-:W0:Y:S01]  /*0cc0*/  LDC R5, c[0x0][0x384] ;  /* 0x0000e100ff057b82 */ /* 0x000e220000000800 */
[----:B------:R-:W-:Y:S01]  /*0cd0*/  MOV R3, RZ ;  /* 0x000000ff00037202 */ /* 0x000fe20000000f00 */
[C---:B0-----:R-:W-:Y:S01]  /*0ce0*/  VIADD R12, R5.reuse, 0xffffffff ;  /* 0xffffffff050c7836 */ /* 0x041fe20000000000 */
[----:B------:R-:W-:Y:S01]  /*0cf0*/  LOP3.LUT R14, R5, 0xf, RZ, 0xc0, !PT ;  /* 0x0000000f050e7812 */ /* 0x000fe200078ec0ff */
[----:B------:R-:W-:-:S03]  /*0d00*/  IMAD R2, R10, R5, RZ ;  /* 0x000000050a027224 */ /* 0x000fc600078e02ff */
[----:B------:R-:W-:Y:S02]  /*0d10*/  ISETP.GE.U32.AND P0, PT, R12, 0xf, PT ;  /* 0x0000000f0c00780c */ /* 0x000fe40003f06070 */
[----:B------:R-:W-:-:S11]  /*0d20*/  ISETP.NE.AND P1, PT, R14, RZ, PT ;  /* 0x000000ff0e00720c */ /* 0x000fd60003f25270 */
[----:B------:R-:W-:Y:S05]  /*0d30*/  @!P0 BRA `(.L_x_14) ;  /* 0x0000000400088947 */ /* 0x000fea0003800000 */
[----:B------:R-:W0:Y:S01]  /*0d40*/  LDCU.128 UR4, c[0x0][0x390] ;  /* 0x00007200ff0477ac */ /* 0x000e220008000c00 */
[----:B------:R-:W-:Y:S01]  /*0d50*/  LOP3.LUT R3, R5, 0x7ffffff0, RZ, 0xc0, !PT ;  /* 0x7ffffff005037812 */ /* 0x000fe200078ec0ff */
[----:B------:R-:W-:-:S03]  /*0d60*/  IMAD.MOV.U32 R4, RZ, RZ, R2 ;  /* 0x000000ffff047224 */ /* 0x000fc600078e0002 */
[----:B------:R-:W-:Y:S01]  /*0d70*/  IADD3 R11, PT, PT, -R3, RZ, RZ ;  /* 0x000000ff030b7210 */ /* 0x000fe20007ffe1ff */
[----:B0-----:R-:W-:Y:S02]  /*0d80*/  UIADD3 UR8, UP1, UPT, UR4, 0x20, URZ ;  /* 0x0000002004087890 */ /* 0x001fe4000ff3e0ff */
[----:B------:R-:W-:Y:S02]  /*0d90*/  UIADD3 UR4, UP0, UPT, UR6, 0x20, URZ ;  /* 0x0000002006047890 */ /* 0x000fe4000ff1e0ff */
[----:B------:R-:W-:Y:S02]  /*0da0*/  UIADD3.X UR6, UPT, UPT, URZ, UR5, URZ, UP1, !UPT ;  /* 0x00000005ff067290 */ /* 0x000fe40008ffe4ff */
[----:B------:R-:W-:-:S12]  /*0db0*/  UIADD3.X UR5, UPT, UPT, URZ, UR7, URZ, UP0, !UPT ;  /* 0x00000007ff057290 */ /* 0x000fd800087fe4ff */
.L_x_15:
[----:B------:R-:W-:Y:S01]  /*0dc0*/  MOV R7, UR6 ;  /* 0x0000000600077c02 */ /* 0x000fe20008000f00 */
[----:B------:R-:W-:-:S04]  /*0dd0*/  IMAD.U32 R6, RZ, RZ, UR8 ;  /* 0x00000008ff067e24 */ /* 0x000fc8000f8e00ff */
[----:B------:R-:W-:-:S05]  /*0de0*/  IMAD.WIDE R6, R4, 0x4, R6 ;  /* 0x0000000404067825 */ /* 0x000fca00078e0206 */
[----:B-1----:R-:W2:Y:S01]  /*0df0*/  LDG.E R13, desc[UR10][R6.64+-0x20] ;  /* 0xffffe00a060d7981 */ /* 0x002ea2000c1e1900 */
[----:B------:R-:W-:Y:S01]  /*0e00*/  MOV R9, UR5 ;  /* 0x0000000500097c02 */ /* 0x000fe20008000f00 */
[----:B------:R-:W-:-:S04]  /*0e10*/  IMAD.U32 R8, RZ, RZ, UR4 ;  /* 0x00000004ff087e24 */ /* 0x000fc8000f8e00ff */
[----:B------:R-:W-:-:S04]  /*0e20*/  IMAD.WIDE R8, R4, 0x4, R8 ;  /* 0x0000000404087825 */ /* 0x000fc800078e0208 */
[----:B--2---:R-:W-:-:S05]  /*0e30*/  FADD R13, R13, -R0 ;  /* 0x800000000d0d7221 */ /* 0x004fca0000000000 */
[----:B------:R0:W-:Y:S04]  /*0e40*/  STG.E desc[UR10][R8.64+-0x20], R13 ;  /* 0xffffe00d08007986 */ /* 0x0001e8000c10190a */
[----:B------:R-:W2:Y:S02]  /*0e50*/  LDG.E R15, desc[UR10][R6.64+-0x1c] ;  /* 0xffffe40a060f7981 */ /* 0x000ea4000c1e1900 */
[----:B--2---:R-:W-:-:S05]  /*0e60*/  FADD R15, R15, -R0 ;  /* 0x800000000f0f7221 */ /* 0x004fca0000000000 */
[----:B------:R1:W-:Y:S04]  /*0e70*/  STG.E desc[UR10][R8.64+-0x1c], R15 ;  /* 0xffffe40f08007986 */ /* 0x0003e8000c10190a */
[----:B------:R-:W2:Y:S02]  /*0e80*/  LDG.E R17, desc[UR10][R6.64+-0x18] ;  /* 0xffffe80a06117981 */ /* 0x000ea4000c1e1900 */
[----:B--2---:R-:W-:-:S05]  /*0e90*/  FADD R17, R17, -R0 ;  /* 0x8000000011117221 */ /* 0x004fca0000000000 */
[----:B------:R2:W-:Y:S04]  /*0ea0*/  STG.E desc[UR10][R8.64+-0x18], R17 ;  /* 0xffffe81108007986 */ /* 0x0005e8000c10190a */
[----:B------:R-:W3:Y:S02]  /*0eb0*/  LDG.E R19, desc[UR10][R6.64+-0x14] ;  /* 0xffffec0a06137981 */ /* 0x000ee4000c1e1900 */
[----:B---3--:R-:W-:-:S05]  /*0ec0*/  FADD R19, R19, -R0 ;  /* 0x8000000013137221 */ /* 0x008fca0000000000 */
[----:B------:R3:W-:Y:S04]  /*0ed0*/  STG.E desc[UR10][R8.64+-0x14], R19 ;  /* 0xffffec1308007986 */ /* 0x0007e8000c10190a */
[----:B------:R-:W4:Y:S02]  /*0ee0*/  LDG.E R21, desc[UR10][R6.64+-0x10] ;  /* 0xfffff00a06157981 */ /* 0x000f24000c1e1900 */
[----:B----4-:R-:W-:-:S05]  /*0ef0*/  FADD R21, R21, -R0 ;  /* 0x8000000015157221 */ /* 0x010fca0000000000 */
[----:B------:R4:W-:Y:S04]  /*0f00*/  STG.E desc[UR10][R8.64+-0x10], R21 ;  /* 0xfffff01508007986 */ /* 0x0009e8000c10190a */
[----:B0-----:R-:W5:Y:S02]  /*0f10*/  LDG.E R13, desc[UR10][R6.64+-0xc] ;  /* 0xfffff40a060d7981 */ /* 0x001f64000c1e1900 */
[----:B-----5:R-:W-:-:S05]  /*0f20*/  FADD R13, R13, -R0 ;  /* 0x800000000d0d7221 */ /* 0x020fca0000000000 */
[----:B------:R0:W-:Y:S04]  /*0f30*/  STG.E desc[UR10][R8.64+-0xc], R13 ;  /* 0xfffff40d08007986 */ /* 0x0001e8000c10190a */
[----:B-1----:R-:W5:Y:S02]  /*0f40*/  LDG.E R15, desc[UR10][R6.64+-0x8] ;  /* 0xfffff80a060f7981 */ /* 0x002f64000c1e1900 */
[----:B-----5:R-:W-:-:S05]  /*0f50*/  FADD R15, R15, -R0 ;  /* 0x800000000f0f7221 */ /* 0x020fca0000000000 */
[----:B------:R1:W-:Y:S04]  /*0f60*/  STG.E desc[UR10][R8.64+-0x8], R15 ;  /* 0xfffff80f08007986 */ /* 0x0003e8000c10190a */
[----:B--2---:R-:W2:Y:S02]  /*0f70*/  LDG.E R17, desc[UR10][R6.64+-0x4] ;  /* 0xfffffc0a06117981 */ /* 0x004ea4000c1e1900 */
[----:B--2---:R-:W-:-:S05]  /*0f80*/  FADD R17, R17, -R0 ;  /* 0x8000000011117221 */ /* 0x004fca0000000000 */
[----:B------:R2:W-:Y:S04]  /*0f90*/  STG.E desc[UR10][R8.64+-0x4], R17 ;  /* 0xfffffc1108007986 */ /* 0x0005e8000c10190a */
[----:B---3--:R-:W3:Y:S02]  /*0fa0*/  LDG.E R19, desc[UR10][R6.64] ;  /* 0x0000000a06137981 */ /* 0x008ee4000c1e1900 */
[----:B---3--:R-:W-:-:S05]  /*0fb0*/  FADD R19, R19, -R0 ;  /* 0x8000000013137221 */ /* 0x008fca0000000000 */
[----:B------:R3:W-:Y:S04]  /*0fc0*/  STG.E desc[UR10][R8.64], R19 ;  /* 0x0000001308007986 */ /* 0x0007e8000c10190a */
[----:B----4-:R-:W4:Y:S02]  /*0fd0*/  LDG.E R21, desc[UR10][R6.64+0x4] ;  /* 0x0000040a06157981 */ /* 0x010f24000c1e1900 */
        /* <DEDUP_REMOVED lines=11> */
[----:B---3--:R-:W2:Y:S02]  /*1090*/  LDG.E R19, desc[UR10][R6.64+0x14] ;  /* 0x0000140a06137981 */ /* 0x008ea4000c1e1900 */
[----:B--2---:R-:W-:-:S05]  /*10a0*/  FADD R19, R19, -R0 ;  /* 0x8000000013137221 */ /* 0x004fca0000000000 */
[----:B------:R1:W-:Y:S04]  /*10b0*/  STG.E desc[UR10][R8.64+0x14], R19 ;  /* 0x0000141308007986 */ /* 0x0003e8000c10190a */
[----:B----4-:R-:W2:Y:S02]  /*10c0*/  LDG.E R21, desc[UR10][R6.64+0x18] ;  /* 0x0000180a06157981 */ /* 0x010ea4000c1e1900 */
[----:B--2---:R-:W-:-:S05]  /*10d0*/  FADD R21, R21, -R0 ;  /* 0x8000000015157221 */ /* 0x004fca0000000000 */
[----:B------:R1:W-:Y:S04]  /*10e0*/  STG.E desc[UR10][R8.64+0x18], R21 ;  /* 0x0000181508007986 */ /* 0x0003e8000c10190a */
[----:B0-----:R-:W2:Y:S01]  /*10f0*/  LDG.E R13, desc[UR10][R6.64+0x1c] ;  /* 0x00001c0a060d7981 */ /* 0x001ea2000c1e1900 */
[----:B------:R-:W-:Y:S01]  /*1100*/  VIADD R11, R11, 0x10 ;  /* 0x000000100b0b7836 */ /* 0x000fe20000000000 */
[----:B------:R-:W-:-:S04]  /*1110*/  IADD3 R4, PT, PT, R4, 0x10, RZ ;  /* 0x0000001004047810 */ /* 0x000fc80007ffe0ff */
[----:B------:R-:W-:Y:S01]  /*1120*/  ISETP.NE.AND P0, PT, R11, RZ, PT ;  /* 0x000000ff0b00720c */ /* 0x000fe20003f05270 */
[----:B--2---:R-:W-:-:S05]  /*1130*/  FADD R13, R13, -R0 ;  /* 0x800000000d0d7221 */ /* 0x004fca0000000000 */
[----:B------:R1:W-:Y:S07]  /*1140*/  STG.E desc[UR10][R8.64+0x1c], R13 ;  /* 0x00001c0d08007986 */ /* 0x0003ee000c10190a */
[----:B------:R-:W-:Y:S05]  /*1150*/  @P0 BRA `(.L_x_15) ;  /* 0xfffffffc00180947 */ /* 0x000fea000383ffff */
.L_x_14:
[----:B------:R-:W-:Y:S05]  /*1160*/  @!P1 BRA `(.L_x_16) ;  /* 0x00000004001c9947 */ /* 0x000fea0003800000 */
[----:B------:R-:W-:Y:S02]  /*1170*/  ISETP.GE.U32.AND P0, PT, R14, 0x8, PT ;  /* 0x000000080e00780c */ /* 0x000fe40003f06070 */
[----:B------:R-:W-:-:S04]  /*1180*/  LOP3.LUT R16, R5, 0x7, RZ, 0xc0, !PT ;  /* 0x0000000705107812 */ /* 0x000fc800078ec0ff */
[----:B------:R-:W-:-:S07]  /*1190*/  ISETP.NE.AND P1, PT, R16, RZ, PT ;  /* 0x000000ff1000720c */ /* 0x000fce0003f25270 */
[----:B------:R-:W-:Y:S06]  /*11a0*/  @!P0 BRA `(.L_x_17) ;  /* 0x0000000000788947 */ /* 0x000fec0003800000 */
[----:B------:R-:W0:Y:S01]  /*11b0*/  LDC.64 R6, c[0x0][0x390] ;  /* 0x0000e400ff067b82 */ /* 0x000e220000000a00 */
[----:B------:R-:W-:-:S07]  /*11c0*/  IMAD.IADD R11, R2, 0x1, R3 ;  /* 0x00000001020b7824 */ /* 0x000fce00078e0203 */
[----:B-1----:R-:W1:Y:S01]  /*11d0*/  LDC.64 R8, c[0x0][0x398] ;  /* 0x0000e600ff087b82 */ /* 0x002e620000000a00 */
[----:B0-----:R-:W-:-:S05]  /*11e0*/  IMAD.WIDE R6, R11, 0x4, R6 ;  /* 0x000000040b067825 */ /* 0x001fca00078e0206 */
[----:B------:R-:W2:Y:S01]  /*11f0*/  LDG.E R13, desc[UR10][R6.64] ;  /* 0x0000000a060d7981 */ /* 0x000ea2000c1e1900 */
[----:B-1----:R-:W-:-:S04]  /*1200*/  IMAD.WIDE R8, R11, 0x4, R8 ;  /* 0x000000040b087825 */ /* 0x002fc800078e0208 */
        /* <DEDUP_REMOVED lines=14> */
[----:B0-----:R-:W4:Y:S02]  /*12f0*/  LDG.E R13, desc[UR10][R6.64+0x14] ;  /* 0x0000140a060d7981 */ /* 0x001f24000c1e1900 */
[----:B----4-:R-:W-:-:S05]  /*1300*/  FADD R13, R13, -R0 ;  /* 0x800000000d0d7221 */ /* 0x010fca0000000000 */
[----:B------:R3:W-:Y:S04]  /*1310*/  STG.E desc[UR10][R8.64+0x14], R13 ;  /* 0x0000140d08007986 */ /* 0x0007e8000c10190a */
[----:B-1----:R-:W4:Y:S02]  /*1320*/  LDG.E R11, desc[UR10][R6.64+0x18] ;  /* 0x0000180a060b7981 */ /* 0x002f24000c1e1900 */
[----:B----4-:R-:W-:-:S05]  /*1330*/  FADD R11, R11, -R0 ;  /* 0x800000000b0b7221 */ /* 0x010fca0000000000 */
[----:B------:R3:W-:Y:S04]  /*1340*/  STG.E desc[UR10][R8.64+0x18], R11 ;  /* 0x0000180b08007986 */ /* 0x0007e8000c10190a */
[----:B--2---:R-:W2:Y:S01]  /*1350*/  LDG.E R15, desc[UR10][R6.64+0x1c] ;  /* 0x00001c0a060f7981 */ /* 0x004ea2000c1e1900 */
[----:B------:R-:W-:Y:S01]  /*1360*/  IADD3 R3, PT, PT, R3, 0x8, RZ ;  /* 0x0000000803037810 */ /* 0x000fe20007ffe0ff */
[----:B--2---:R-:W-:-:S05]  /*1370*/  FADD R15, R15, -R0 ;  /* 0x800000000f0f7221 */ /* 0x004fca0000000000 */
[----:B------:R3:W-:Y:S02]  /*1380*/  STG.E desc[UR10][R8.64+0x1c], R15 ;  /* 0x00001c0f08007986 */ /* 0x0007e4000c10190a */
.L_x_17:
[----:B------:R-:W-:Y:S05]  /*1390*/  @!P1 BRA `(.L_x_16) ;  /* 0x0000000000909947 */ /* 0x000fea0003800000 */
[----:B------:R-:W-:Y:S02]  /*13a0*/  ISETP.GE.U32.AND P0, PT, R16, 0x4, PT ;  /* 0x000000041000780c */ /* 0x000fe40003f06070 */
[----:B------:R-:W-:-:S04]  /*13b0*/  LOP3.LUT R4, R5, 0x3, RZ, 0xc0, !PT ;  /* 0x0000000305047812 */ /* 0x000fc800078ec0ff */
[----:B------:R-:W-:-:S07]  /*13c0*/  ISETP.NE.AND P1, PT, R4, RZ, PT ;  /* 0x000000ff0400720c */ /* 0x000fce0003f25270 */
[----:B------:R-:W-:Y:S06]  /*13d0*/  @!P0 BRA `(.L_x_18) ;  /* 0x0000000000488947 */ /* 0x000fec0003800000 */
[----:B------:R-:W0:Y:S01]  /*13e0*/  LDC.64 R6, c[0x0][0x390] ;  /* 0x0000e400ff067b82 */ /* 0x000e220000000a00 */
[----:B-1-3--:R-:W-:-:S07]  /*13f0*/  IMAD.IADD R13, R2, 0x1, R3 ;  /* 0x00000001020d7824 */ /* 0x00afce00078e0203 */
[----:B------:R-:W1:Y:S01]  /*1400*/  LDC.64 R8, c[0x0][0x398] ;  /* 0x0000e600ff087b82 */ /* 0x000e620000000a00 */
        /* <DEDUP_REMOVED lines=11> */
[----:B------:R-:W2:Y:S01]  /*14c0*/  LDG.E R17, desc[UR10][R6.64+0xc] ;  /* 0x00000c0a06117981 */ /* 0x000ea2000c1e1900 */
[----:B------:R-:W-:Y:S01]  /*14d0*/  IADD3 R3, PT, PT, R3, 0x4, RZ ;  /* 0x0000000403037810 */ /* 0x000fe20007ffe0ff */
[----:B--2---:R-:W-:-:S05]  /*14e0*/  FADD R17, R17, -R0 ;  /* 0x8000000011117221 */ /* 0x004fca0000000000 */
[----:B------:R0:W-:Y:S02]  /*14f0*/  STG.E desc[UR10][R8.64+0xc], R17 ;  /* 0x00000c1108007986 */ /* 0x0001e4000c10190a */
.L_x_18:
[----:B------:R-:W-:Y:S05]  /*1500*/  @!P1 BRA `(.L_x_16) ;  /* 0x0000000000349947 */ /* 0x000fea0003800000 */
[----:B01-3--:R-:W0:Y:S01]  /*1510*/  LDC.64 R16, c[0x0][0x390] ;  /* 0x0000e400ff107b82 */ /* 0x00be220000000a00 */
[----:B------:R-:W-:Y:S01]  /*1520*/  IMAD.IADD R3, R2, 0x1, R3 ;  /* 0x0000000102037824 */ /* 0x000fe200078e0203 */
[----:B------:R-:W-:-:S06]  /*1530*/  IADD3 R4, PT, PT, -R4, RZ, RZ ;  /* 0x000000ff04047210 */ /* 0x000fcc0007ffe1ff */
[----:B------:R-:W1:Y:S02]  /*1540*/  LDC.64 R14, c[0x0][0x398] ;  /* 0x0000e600ff0e7b82 */ /* 0x000e640000000a00 */
.L_x_19:
[----:B0-----:R-:W-:-:S06]  /*1550*/  IMAD.WIDE R8, R3, 0x4, R16 ;  /* 0x0000000403087825 */ /* 0x001fcc00078e0210 */
[----:B--2---:R-:W2:Y:S01]  /*1560*/  LDG.E R9, desc[UR10][R8.64] ;  /* 0x0000000a08097981 */ /* 0x004ea2000c1e1900 */
[C---:B-1----:R-:W-:Y:S01]  /*1570*/  IMAD.WIDE R6, R3.reuse, 0x4, R14 ;  /* 0x0000000403067825 */ /* 0x042fe200078e020e */
[----:B------:R-:W-:-:S03]  /*1580*/  IADD3 R3, PT, PT, R3, 0x1, RZ ;  /* 0x0000000103037810 */ /* 0x000fc60007ffe0ff */
[----:B------:R-:W-:-:S05]  /*1590*/  VIADD R4, R4, 0x1 ;  /* 0x0000000104047836 */ /* 0x000fca0000000000 */
[----:B------:R-:W-:Y:S01]  /*15a0*/  ISETP.NE.AND P0, PT, R4, RZ, PT ;  /* 0x000000ff0400720c */ /* 0x000fe20003f05270 */
[----:B--2---:R-:W-:-:S05]  /*15b0*/  FADD R11, R9, -R0 ;  /* 0x80000000090b7221 */ /* 0x004fca0000000000 */
[----:B------:R2:W-:Y:S07]  /*15c0*/  STG.E desc[UR10][R6.64], R11 ;  /* 0x0000000b06007986 */ /* 0x0005ee000c10190a */
[----:B------:R-:W-:Y:S05]  /*15d0*/  @P0 BRA `(.L_x_19) ;  /* 0xfffffffc00dc0947 */ /* 0x000fea000383ffff */
.L_x_16:
[----:B------:R-:W-:Y:S01]  /*15e0*/  ISETP.GE.U32.AND P0, PT, R12, 0x3, PT ;  /* 0x000000030c00780c */ /* 0x000fe20003f06070 */
[----:B------:R-:W-:Y:S01]  /*15f0*/  IMAD.MOV.U32 R14, RZ, RZ, RZ ;  /* 0x000000ffff0e7224 */ /* 0x000fe200078e00ff */
[----:B------:R-:W-:Y:S02]  /*1600*/  LOP3.LUT R3, R5, 0x3, RZ, 0xc0, !PT ;  /* 0x0000000305037812 */ /* 0x000fe400078ec0ff */
[----:B------:R-:W-:-:S09]  /*1610*/  MOV R4, RZ ;  /* 0x000000ff00047202 */ /* 0x000fd20000000f00 */
[----:B------:R-:W-:Y:S05]  /*1620*/  @!P0 BRA `(.L_x_20) ;  /* 0x0000000800108947 */ /* 0x000fea0003800000 */
[----:B--2---:R-:W2:Y:S01]  /*1630*/  LDC.64 R6, c[0x0][0x398] ;  /* 0x0000e600ff067b82 */ /* 0x004ea20000000a00 */
[----:B------:R-:W-:Y:S01]  /*1640*/  LOP3.LUT R4, R5, 0x7ffffffc, RZ, 0xc0, !PT ;  /* 0x7ffffffc05047812 */ /* 0x000fe200078ec0ff */
[----:B------:R-:W-:Y:S01]  /*1650*/  IMAD.MOV.U32 R14, RZ, RZ, RZ ;  /* 0x000000ffff0e7224 */ /* 0x000fe200078e00ff */
[----:B------:R-:W-:-:S03]  /*1660*/  MOV R5, R2 ;  /* 0x0000000200057202 */ /* 0x000fc60000000f00 */
[----:B0--3--:R-:W-:-:S07]  /*1670*/  IMAD.MOV R11, RZ, RZ, -R4 ;  /* 0x000000ffff0b7224 */ /* 0x009fce00078e0a04 */
.L_x_36:
[----:B-12---:R-:W-:-:S05]  /*1680*/  IMAD.WIDE R8, R5, 0x4, R6 ;  /* 0x0000000405087825 */ /* 0x006fca00078e0206 */
[----:B------:R-:W2:Y:S01]  /*1690*/  LDG.E R34, desc[UR10][R8.64] ;  /* 0x0000000a08227981 */ /* 0x000ea2000c1e1900 */
[----:B------:R-:W-:Y:S01]  /*16a0*/  BSSY.RECONVERGENT B0, `(.L_x_21) ;  /* 0x0000006000007945 */ /* 0x000fe20003800200 */
[----:B------:R-:W-:Y:S01]  /*16b0*/  MOV R0, 0x1700 ;  /* 0x0000170000007802 */ /* 0x000fe20000000f00 */
[----:B0-2-4-:R-:W0:Y:S02]  /*16c0*/  F2F.F64.F32 R12, R34 ;  /* 0x00000022000c7310 */ /* 0x015e240000201800 */
[----:B0-----:R-:W-:-:S10]  /*16d0*/  DADD R18, -RZ, |R12| ;  /* 0x00000000ff127229 */ /* 0x001fd4000000050c */
[----:B------:R-:W-:-:S07]  /*16e0*/  MOV R36, R19 ;  /* 0x0000001300247202 */ /* 0x000fce0000000f00 */
[----:B------:R-:W-:Y:S05]  /*16f0*/  CALL.REL.NOINC `($_Z10preprocessiiiPKfPfS1_$__internal_accurate_pow) ;  /* 0x0000002400d87944 */ /* 0x000fea0003c00000 */
[----:B------:R-:W-:Y:S05]  /*1700*/  BSYNC.RECONVERGENT B0 ;  /* 0x0000000000007941 */ /* 0x000fea0003800200 */
.L_x_21:
[----:B------:R-:W2:Y:S01]  /*1710*/  LDG.E R35, desc[UR10][R8.64+0x4] ;  /* 0x0000040a08237981 */ /* 0x000ea2000c1e1900 */
[----:B------:R-:W-:Y:S01]  /*1720*/  DADD R22, R12, 2 ;  /* 0x400000000c167429 */ /* 0x000fe20000000000 */
[----:B------:R0:W1:Y:S01]  /*1730*/  F2F.F64.F32 R18, R14 ;  /* 0x0000000e00127310 */ /* 0x0000620000201800 */
[C---:B------:R-:W-:Y:S01]  /*1740*/  FSETP.NEU.AND P1, PT, R34.reuse, RZ, PT ;  /* 0x000000ff2200720b */ /* 0x040fe20003f2d000 */
[----:B------:R-:W-:Y:S01]  /*1750*/  BSSY.RECONVERGENT B0, `(.L_x_22) ;  /* 0x000000e000007945 */ /* 0x000fe20003800200 */
[----:B------:R-:W-:Y:S02]  /*1760*/  FSETP.NEU.AND P0, PT, R34, 1, PT ;  /* 0x3f8000002200780b */ /* 0x000fe40003f0d000 */
[----:B------:R-:W-:Y:S02]  /*1770*/  FSEL R16, R16, RZ, P1 ;  /* 0x000000ff10107208 */ /* 0x000fe40000800000 */
[----:B------:R-:W-:Y:S02]  /*1780*/  FSEL R17, R20, RZ, P1 ;  /* 0x000000ff14117208 */ /* 0x000fe40000800000 */
[----:B------:R-:W-:-:S04]  /*1790*/  LOP3.LUT R22, R23, 0x7ff00000, RZ, 0xc0, !PT ;  /* 0x7ff0000017167812 */ /* 0x000fc800078ec0ff */
[----:B------:R-:W-:Y:S01]  /*17a0*/  ISETP.NE.AND P2, PT, R22, 0x7ff00000, PT ;  /* 0x7ff000001600780c */ /* 0x000fe20003f45270 */
[----:B--2---:R0:W2:-:S12]  /*17b0*/  F2F.F64.F32 R14, R35 ;  /* 0x00000023000e7310 */ /* 0x0040980000201800 */
[----:B-1----:R-:W-:Y:S05]  /*17c0*/  @P2 BRA `(.L_x_23) ;  /* 0x0000000000182947 */ /* 0x002fea0003800000 */
[----:B------:R-:W-:-:S13]  /*17d0*/  FSETP.NAN.AND P1, PT, R34, R34, PT ;  /* 0x000000222200720b */ /* 0x000fda0003f28000 */
[----:B------:R-:W-:Y:S01]  /*17e0*/  @P1 DADD R16, R12, 2 ;  /* 0x400000000c101429 */ /* 0x000fe20000000000 */
[----:B------:R-:W-:Y:S10]  /*17f0*/  @P1 BRA `(.L_x_23) ;  /* 0x00000000000c1947 */ /* 0x000ff40003800000 */
[----:B------:R-:W-:-:S14]  /*1800*/  DSETP.NEU.AND P1, PT, |R12|, +INF , PT ;  /* 0x7ff000000c00742a */ /* 0x000fdc0003f2d200 */
[----:B------:R-:W-:Y:S01]  /*1810*/  @!P1 IMAD.MOV.U32 R16, RZ, RZ, 0x0 ;  /* 0x00000000ff109424 */ /* 0x000fe200078e00ff */
[----:B------:R-:W-:-:S07]  /*1820*/  @!P1 MOV R17, 0x7ff00000 ;  /* 0x7ff0000000119802 */ /* 0x000fce0000000f00 */
.L_x_23:
[----:B------:R-:W-:Y:S05]  /*1830*/  BSYNC.RECONVERGENT B0 ;  /* 0x0000000000007941 */ /* 0x000fea0003800200 */
.L_x_22:
[----:B------:R-:W-:Y:S01]  /*1840*/  FSEL R12, R16, RZ, P0 ;  /* 0x000000ff100c7208 */ /* 0x000fe20000000000 */
[----:B------:R-:W-:Y:S01]  /*1850*/  BSSY.RECONVERGENT B0, `(.L_x_24) ;  /* 0x0000008000007945 */ /* 0x000fe20003800200 */
[----:B------:R-:W-:Y:S02]  /*1860*/  FSEL R13, R17, 1.875, P0 ;  /* 0x3ff00000110d7808 */ /* 0x000fe40000000000 */
[----:B------:R-:W-:-:S04]  /*1870*/  MOV R0, 0x18d0 ;  /* 0x000018d000007802 */ /* 0x000fc80000000f00 */
[----:B------:R-:W-:Y:S02]  /*1880*/  DADD R12, R18, R12 ;  /* 0x00000000120c7229 */ /* 0x000fe4000000000c */
[----:B--2---:R-:W-:-:S08]  /*1890*/  DADD R18, -RZ, |R14| ;  /* 0x00000000ff127229 */ /* 0x004fd0000000050e */
[----:B------:R1:W2:Y:S02]  /*18a0*/  F2F.F32.F64 R12, R12 ;  /* 0x0000000c000c7310 */ /* 0x0002a40000301000 */
[----:B------:R-:W-:-:S07]  /*18b0*/  IMAD.MOV.U32 R36, RZ, RZ, R19 ;  /* 0x000000ffff247224 */ /* 0x000fce00078e0013 */
[----:B012---:R-:W-:Y:S05]  /*18c0*/  CALL.REL.NOINC `($_Z10preprocessiiiPKfPfS1_$__internal_accurate_pow) ;  /* 0x0000002400647944 */ /* 0x007fea0003c00000 */
[----:B------:R-:W-:Y:S05]  /*18d0*/  BSYNC.RECONVERGENT B0 ;  /* 0x0000000000007941 */ /* 0x000fea0003800200 */
.L_x_24:
[----:B------:R-:W-:Y:S01]  /*18e0*/  DADD R18, R14, 2 ;  /* 0x400000000e127429 */ /* 0x000fe20000000000 */
[----:B------:R-:W-:Y:S01]  /*18f0*/  FSETP.NEU.AND P0, PT, R35, RZ, PT ;  /* 0x000000ff2300720b */ /* 0x000fe20003f0d000 */
[----:B------:R-:W-:Y:S03]  /*1900*/  BSSY.RECONVERGENT B0, `(.L_x_25) ;  /* 0x000000e000007945 */ /* 0x000fe60003800200 */
[----:B------:R-:W-:Y:S02]  /*1910*/  FSEL R16, R16, RZ, P0 ;  /* 0x000000ff10107208 */ /* 0x000fe40000000000 */
[----:B------:R-:W-:-:S03]  /*1920*/  FSEL R17, R20, RZ, P0 ;  /* 0x000000ff14117208 */ /* 0x000fc60000000000 */
[----:B------:R-:W-:-:S04]  /*1930*/  LOP3.LUT R18, R19, 0x7ff00000, RZ, 0xc0, !PT ;  /* 0x7ff0000013127812 */ /* 0x000fc800078ec0ff */
[----:B------:R-:W-:-:S13]  /*1940*/  ISETP.NE.AND P1, PT, R18, 0x7ff00000, PT ;  /* 0x7ff000001200780c */ /* 0x000fda0003f25270 */
[----:B------:R-:W-:Y:S05]  /*1950*/  @P1 BRA `(.L_x_26) ;  /* 0x0000000000201947 */ /* 0x000fea0003800000 */
[----:B------:R-:W-:-:S13]  /*1960*/  FSETP.NAN.AND P0, PT, R35, R35, PT ;  /* 0x000000232300720b */ /* 0x000fda0003f08000 */
[----:B------:R-:W-:Y:S05]  /*1970*/  @P0 BRA `(.L_x_27) ;  /* 0x0000000000140947 */ /* 0x000fea0003800000 */
[----:B------:R-:W-:-:S14]  /*1980*/  DSETP.NEU.AND P0, PT, |R14|, +INF , PT ;  /* 0x7ff000000e00742a */ /* 0x000fdc0003f0d200 */
[----:B------:R-:W-:Y:S05]  /*1990*/  @P0 BRA `(.L_x_26) ;  /* 0x0000000000100947 */ /* 0x000fea0003800000 */
[----:B------:R-:W-:Y:S01]  /*19a0*/  MOV R16, 0x0 ;  /* 0x0000000000107802 */ /* 0x000fe20000000f00 */
[----:B------:R-:W-:Y:S01]  /*19b0*/  IMAD.MOV.U32 R17, RZ, RZ, 0x7ff00000 ;  /* 0x7ff00000ff117424 */ /* 0x000fe200078e00ff */
[----:B------:R-:W-:Y:S06]  /*19c0*/  BRA `(.L_x_26) ;  /* 0x0000000000047947 */ /* 0x000fec0003800000 */
.L_x_27:
[----:B------:R-:W-:-:S11]  /*19d0*/  DADD R16, R14, 2 ;  /* 0x400000000e107429 */ /* 0x000fd60000000000 */
.L_x_26:
[----:B------:R-:W-:Y:S05]  /*19e0*/  BSYNC.RECONVERGENT B0 ;  /* 0x0000000000007941 */ /* 0x000fea0003800200 */
.L_x_25:
[----:B------:R-:W2:Y:S01]  /*19f0*/  LDG.E R13, desc[UR10][R8.64+0x8] ;  /* 0x0000080a080d7981 */ /* 0x000ea2000c1e1900 */
[----:B------:R-:W0:Y:S01]  /*1a00*/  F2F.F64.F32 R18, R12 ;  /* 0x0000000c00127310 */ /* 0x000e220000201800 */
[----:B------:R-:W-:Y:S01]  /*1a10*/  FSETP.NEU.AND P0, PT, R35, 1, PT ;  /* 0x3f8000002300780b */ /* 0x000fe20003f0d000 */
[----:B------:R-:W-:Y:S01]  /*1a20*/  BSSY.RECONVERGENT B0, `(.L_x_28) ;  /* 0x000000a000007945 */ /* 0x000fe20003800200 */
[----:B------:R-:W-:Y:S02]  /*1a30*/  MOV R0, 0x1ac0 ;  /* 0x00001ac000007802 */ /* 0x000fe40000000f00 */
[----:B------:R-:W-:Y:S02]  /*1a40*/  FSEL R16, R16, RZ, P0 ;  /* 0x000000ff10107208 */ /* 0x000fe40000000000 */
[----:B------:R-:W-:-:S06]  /*1a50*/  FSEL R17, R17, 1.875, P0 ;  /* 0x3ff0000011117808 */ /* 0x000fcc0000000000 */
[----:B0-----:R-:W-:-:S06]  /*1a60*/  DADD R16, R18, R16 ;  /* 0x0000000012107229 */ /* 0x001fcc0000000010 */
[----:B------:R-:W-:Y:S08]  /*1a70*/  F2F.F32.F64 R12, R16 ;  /* 0x00000010000c7310 */ /* 0x000ff00000301000 */
[----:B--2---:R-:W0:Y:S02]  /*1a80*/  F2F.F64.F32 R14, R13 ;  /* 0x0000000d000e7310 */ /* 0x004e240000201800 */
[----:B0-----:R-:W-:-:S10]  /*1a90*/  DADD R18, -RZ, |R14| ;  /* 0x00000000ff127229 */ /* 0x001fd4000000050e */
[----:B------:R-:W-:-:S07]  /*1aa0*/  MOV R36, R19 ;  /* 0x0000001300247202 */ /* 0x000fce0000000f00 */
[----:B------:R-:W-:Y:S05]  /*1ab0*/  CALL.REL.NOINC `($_Z10preprocessiiiPKfPfS1_$__internal_accurate_pow) ;  /* 0x0000002000e87944 */ /* 0x000fea0003c00000 */
[----:B------:R-:W-:Y:S05]  /*1ac0*/  BSYNC.RECONVERGENT B0 ;  /* 0x0000000000007941 */ /* 0x000fea0003800200 */
.L_x_28:
        /* <DEDUP_REMOVED lines=12> */
[----:B------:R-:W-:Y:S01]  /*1b90*/  IMAD.MOV.U32 R16, RZ, RZ, 0x0 ;  /* 0x00000000ff107424 */ /* 0x000fe200078e00ff */
[----:B------:R-:W-:Y:S01]  /*1ba0*/  MOV R17, 0x7ff00000 ;  /* 0x7ff0000000117802 */ /* 0x000fe20000000f00 */
[----:B------:R-:W-:Y:S06]  /*1bb0*/  BRA `(.L_x_30) ;  /* 0x0000000000047947 */ /* 0x000fec0003800000 */
.L_x_31:
[----:B------:R-:W-:-:S11]  /*1bc0*/  DADD R16, R14, 2 ;  /* 0x400000000e107429 */ /* 0x000fd60000000000 */
.L_x_30:
[----:B------:R-:W-:Y:S05]  /*1bd0*/  BSYNC.RECONVERGENT B0 ;  /* 0x0000000000007941 */ /* 0x000fea0003800200 */
.L_x_29:
[----:B------:R0:W2:Y:S01]  /*1be0*/  LDG.E R8, desc[UR10][R8.64+0xc] ;  /* 0x00000c0a08087981 */ /* 0x0000a2000c1e1900 */
[----:B------:R-:W1:Y:S01]  /*1bf0*/  F2F.F64.F32 R18, R12 ;  /* 0x0000000c00127310 */ /* 0x000e620000201800 */
[----:B------:R-:W-:Y:S01]  /*1c00*/  FSETP.NEU.AND P0, PT, R13, 1, PT ;  /* 0x3f8000000d00780b */ /* 0x000fe20003f0d000 */
[----:B------:R-:W-:Y:S01]  /*1c10*/  BSSY.RECONVERGENT B0, `(.L_x_32) ;  /* 0x000000a000007945 */ /* 0x000fe20003800200 */
[----:B------:R-:W-:Y:S02]  /*1c20*/  MOV R0, 0x1cb0 ;  /* 0x00001cb000007802 */ /* 0x000fe40000000f00 */
[----:B------:R-:W-:Y:S02]  /*1c30*/  FSEL R16, R16, RZ, P0 ;  /* 0x000000ff10107208 */ /* 0x000fe40000000000 */
[----:B------:R-:W-:-:S06]  /*1c40*/  FSEL R17, R17, 1.875, P0 ;  /* 0x3ff0000011117808 */ /* 0x000fcc0000000000 */
[----:B-1----:R-:W-:-:S06]  /*1c50*/  DADD R16, R18, R16 ;  /* 0x0000000012107229 */ /* 0x002fcc0000000010 */
[----:B0-----:R-:W-:Y:S08]  /*1c60*/  F2F.F32.F64 R9, R16 ;  /* 0x0000001000097310 */ /* 0x001ff00000301000 */
[----:B--2---:R-:W0:Y:S02]  /*1c70*/  F2F.F64.F32 R14, R8 ;  /* 0x00000008000e7310 */ /* 0x004e240000201800 */
[----:B0-----:R-:W-:-:S10]  /*1c80*/  DADD R18, -RZ, |R14| ;  /* 0x00000000ff127229 */ /* 0x001fd4000000050e */
[----:B------:R-:W-:-:S07]  /*1c90*/  IMAD.MOV.U32 R36, RZ, RZ, R19 ;  /* 0x000000ffff247224 */ /* 0x000fce00078e0013 */
[----:B------:R-:W-:Y:S05]  /*1ca0*/  CALL.REL.NOINC `($_Z10preprocessiiiPKfPfS1_$__internal_accurate_pow) ;  /* 0x00000020006c7944 */ /* 0x000fea0003c00000 */
[----:B------:R-:W-:Y:S05]  /*1cb0*/  BSYNC.RECONVERGENT B0 ;  /* 0x0000000000007941 */ /* 0x000fea0003800200 */
.L_x_32:
        /* <DEDUP_REMOVED lines=15> */
.L_x_35:
[----:B------:R-:W-:-:S11]  /*1db0*/  DADD R16, R14, 2 ;  /* 0x400000000e107429 */ /* 0x000fd60000000000 */
.L_x_34:
[----:B------:R-:W-:Y:S05]  /*1dc0*/  BSYNC.RECONVERGENT B0 ;  /* 0x0000000000007941 */ /* 0x000fea0003800200 */
.L_x_33:
[----:B------:R-:W0:Y:S01]  /*1dd0*/  F2F.F64.F32 R12, R9 ;  /* 0x00000009000c7310 */ /* 0x000e220000201800 */
[----:B------:R-:W-:Y:S01]  /*1de0*/  FSETP.NEU.AND P0, PT, R8, 1, PT ;  /* 0x3f8000000800780b */ /* 0x000fe20003f0d000 */
[----:B------:R-:W-:Y:S01]  /*1df0*/  VIADD R5, R5, 0x4 ;  /* 0x0000000405057836 */ /* 0x000fe20000000000 */
[----:B------:R-:W-:Y:S02]  /*1e00*/  IADD3 R11, PT, PT, R11, 0x4, RZ ;  /* 0x000000040b0b7810 */ /* 0x000fe40007ffe0ff */
[----:B------:R-:W-:Y:S02]  /*1e10*/  FSEL R14, R16, RZ, P0 ;  /* 0x000000ff100e7208 */ /* 0x000fe40000000000 */
[----:B------:R-:W-:Y:S02]  /*1e20*/  FSEL R15, R17, 1.875, P0 ;  /* 0x3ff00000110f7808 */ /* 0x000fe40000000000 */
[----:B------:R-:W-:-:S04]  /*1e30*/  ISETP.NE.AND P0, PT, R11, RZ, PT ;  /* 0x000000ff0b00720c */ /* 0x000fc80003f05270 */
[----:B0-----:R-:W-:-:S06]  /*1e40*/  DADD R12, R12, R14 ;  /* 0x000000000c0c7229 */ /* 0x001fcc000000000e */
[----:B------:R4:W0:Y:S03]  /*1e50*/  F2F.F32.F64 R14, R12 ;  /* 0x0000000c000e7310 */ /* 0x0008260000301000 */
[----:B------:R-:W-:Y:S05]  /*1e60*/  @P0 BRA `(.L_x_36) ;  /* 0xfffffff800040947 */ /* 0x000fea000383ffff */
.L_x_20:
[----:B------:R-:W-:-:S13]  /*1e70*/  ISETP.NE.AND P0, PT, R3, RZ, PT ;  /* 0x000000ff0300720c */ /* 0x000fda0003f05270 */
[----:B------:R-:W-:Y:S05]  /*1e80*/  @!P0 BRA `(.L_x_13) ;  /* 0x00000000009c8947 */ /* 0x000fea0003800000 */
[----:B--2---:R-:W2:Y:S01]  /*1e90*/  LDC.64 R6, c[0x0][0x398] ;  /* 0x0000e600ff067b82 */ /* 0x004ea20000000a00 */
[----:B------:R-:W-:Y:S01]  /*1ea0*/  IADD3 R2, PT, PT, R2, R4, RZ ;  /* 0x0000000402027210 */ /* 0x000fe20007ffe0ff */
[----:B------:R-:W-:-:S07]  /*1eb0*/  IMAD.MOV R3, RZ, RZ, -R3 ;  /* 0x000000ffff037224 */ /* 0x000fce00078e0a03 */
.L_x_41:
[----:B0-2---:R-:W-:-:S06]  /*1ec0*/  IMAD.WIDE R4, R2, 0x4, R6 ;  /* 0x0000000402047825 */ /* 0x005fcc00078e0206 */
[----:B------:R-:W0:Y:S01]  /*1ed0*/  LDG.E R4, desc[UR10][R4.64] ;  /* 0x0000000a04047981 */ /* 0x000e22000c1e1900 */
[----:B------:R-:W-:Y:S01]  /*1ee0*/  BSSY.RECONVERGENT B0, `(.L_x_37) ;  /* 0x0000006000007945 */ /* 0x000fe20003800200 */
[----:B------:R-:W-:Y:S01]  /*1ef0*/  MOV R0, 0x1f40 ;  /* 0x00001f4000007802 */ /* 0x000fe20000000f00 */
[----:B01-3--:R-:W0:Y:S02]  /*1f00*/  F2F.F64.F32 R8, R4 ;  /* 0x0000000400087310 */ /* 0x00be240000201800 */
[----:B0-----:R-:W-:-:S10]  /*1f10*/  DADD R18, -RZ, |R8| ;  /* 0x00000000ff127229 */ /* 0x001fd40000000508 */
[----:B------:R-:W-:-:S07]  /*1f20*/  MOV R36, R19 ;  /* 0x0000001300247202 */ /* 0x000fce0000000f00 */
[----:B----4-:R-:W-:Y:S05]  /*1f30*/  CALL.REL.NOINC `($_Z10preprocessiiiPKfPfS1_$__internal_accurate_pow) ;  /* 0x0000001c00c87944 */ /* 0x010fea0003c00000 */
[----:B------:R-:W-:Y:S05]  /*1f40*/  BSYNC.RECONVERGENT B0 ;  /* 0x0000000000007941 */ /* 0x000fea0003800200 */
.L_x_37:
        /* <DEDUP_REMOVED lines=15> */
.L_x_40:
[----:B------:R-:W-:-:S11]  /*2040*/  DADD R16, R8, 2 ;  /* 0x4000000008107429 */ /* 0x000fd60000000000 */
.L_x_39:
[----:B------:R-:W-:Y:S05]  /*2050*/  BSYNC.RECONVERGENT B0 ;  /* 0x0000000000007941 */ /* 0x000fea0003800200 */
.L_x_38:
        /* <DEDUP_REMOVED lines=8> */
[----:B------:R0:W1:Y:S03]  /*20e0*/  F2F.F32.F64 R14, R4 ;  /* 0x00000004000e7310 */ /* 0x0000660000301000 */
[----:B------:R-:W-:Y:S05]  /*20f0*/  @P0 BRA `(.L_x_41) ;  /* 0xfffffffc00700947 */ /* 0x000fea000383ffff */
.L_x_13:
[----:B01-3--:R-:W0:Y:S02]  /*2100*/  LDC R9, c[0x0][0x384] ;  /* 0x0000e100ff097b82 */ /* 0x00be240000000800 */
[----:B0-----:R-:W-:-:S13]  /*2110*/  ISETP.GE.AND P0, PT, R9, 0x1, PT ;  /* 0x000000010900780c */ /* 0x001fda0003f06270 */
[----:B------:R-:W-:Y:S05]  /*2120*/  @!P0 EXIT ;  /* 0x000000000000894d */ /* 0x000fea0003800000 */
[----:B------:R-:W-:Y:S01]  /*2130*/  VIADD R0, R14, 0xf3000000 ;  /* 0xf30000000e007836 */ /* 0x000fe20000000000 */
[----:B------:R0:W1:Y:S01]  /*2140*/  MUFU.RSQ R5, R14 ;  /* 0x0000000e00057308 */ /* 0x0000620000001400 */
[----:B------:R-:W-:Y:S01]  /*2150*/  BSSY.RECONVERGENT B0, `(.L_x_42) ;  /* 0x000000c000007945 */ /* 0x000fe20003800200 */
[----:B------:R-:W-:Y:S02]  /*2160*/  IMAD R9, R10, R9, RZ ;  /* 0x000000090a097224 */ /* 0x000fe400078e02ff */
[----:B------:R-:W-:-:S13]  /*2170*/  ISETP.GT.U32.AND P0, PT, R0, 0x727fffff, PT ;  /* 0x727fffff0000780c */ /* 0x000fda0003f04070 */
[----:B01----:R-:W-:Y:S05]  /*2180*/  @!P0 BRA `(.L_x_43) ;  /* 0x0000000000108947 */ /* 0x003fea0003800000 */
[----:B--2---:R-:W-:-:S07]  /*2190*/  MOV R6, 0x21b0 ;  /* 0x000021b000067802 */ /* 0x004fce0000000f00 */
[----:B----4-:R-:W-:Y:S05]  /*21a0*/  CALL.REL.NOINC `($__internal_0_$__cuda_sm20_sqrt_rn_f32_slowpath) ;  /* 0x0000001400307944 */ /* 0x010fea0003c00000 */
[----:B------:R-:W-:Y:S01]  /*21b0*/  MOV R8, R0 ;  /* 0x0000000000087202 */ /* 0x000fe20000000f00 */
[----:B------:R-:W-:Y:S06]  /*21c0*/  BRA `(.L_x_44) ;  /* 0x0000000000107947 */ /* 0x000fec0003800000 */
.L_x_43:
[C---:B------:R-:W-:Y:S01]  /*21d0*/  FMUL.FTZ R3, R5.reuse, R14 ;  /* 0x0000000e05037220 */ /* 0x040fe20000410000 */
[----:B------:R-:W-:-:S03]  /*21e0*/  FMUL.FTZ R0, R5, 0.5 ;  /* 0x3f00000005007820 */ /* 0x000fc60000410000 */
[----:B------:R-:W-:-:S04]  /*21f0*/  FFMA R8, -R3, R3, R14 ;  /* 0x0000000303087223 */ /* 0x000fc8000000010e */
[----:B------:R-:W-:-:S07]  /*2200*/  FFMA R8, R8, R0, R3 ;  /* 0x0000000008087223 */ /* 0x000fce0000000003 */
.L_x_44:
[----:B------:R-:W-:Y:S05]  /*2210*/  BSYNC.RECONVERGENT B0 ;  /* 0x0000000000007941 */ /* 0x000fea0003800200 */
.L_x_42:
[----:B------:R-:W0:Y:S01]  /*2220*/  LDC R0, c[0x0][0x384] ;  /* 0x0000e100ff007b82 */ /* 0x000e220000000800 */
[----:B--2---:R-:W-:Y:S02]  /*2230*/  HFMA2 R7, -RZ, RZ, 0, 0 ;  /* 0x00000000ff077431 */ /* 0x004fe400000001ff */
[C---:B0-----:R-:W-:Y:S01]  /*2240*/  VIADD R2, R0.reuse, 0xffffffff ;  /* 0xffffffff00027836 */ /* 0x041fe20000000000 */
[----:B------:R-:W-:-:S04]  /*2250*/  LOP3.LUT R6, R0, 0x7, RZ, 0xc0, !PT ;  /* 0x0000000700067812 */ /* 0x000fc800078ec0ff */
[----:B------:R-:W-:-:S13]  /*2260*/  ISETP.GE.U32.AND P0, PT, R2, 0x7, PT ;  /* 0x000000070200780c */ /* 0x000fda0003f06070 */
[----:B------:R-:W-:Y:S05]  /*2270*/  @!P0 BRA `(.L_x_45) ;  /* 0x00000008006c8947 */ /* 0x000fea0003800000 */
[----:B------:R-:W0:Y:S01]  /*2280*/  LDC R5, c[0x0][0x388] ;  /* 0x0000e200ff057b82 */ /* 0x000e220000000800 */
[----:B------:R-:W-:Y:S01]  /*2290*/  LOP3.LUT R7, R0, 0x7ffffff8, RZ, 0xc0, !PT ;  /* 0x7ffffff800077812 */ /* 0x000fe200078ec0ff */
[----:B------:R-:W-:Y:S01]  /*22a0*/  IMAD.MOV.U32 R4, RZ, RZ, R9 ;  /* 0x000000ffff047224 */ /* 0x000fe200078e0009 */
[----:B------:R-:W-:-:S03]  /*22b0*/  MOV R3, R10 ;  /* 0x0000000a00037202 */ /* 0x000fc60000000f00 */
[----:B------:R-:W-:Y:S02]  /*22c0*/  IMAD.MOV R2, RZ, RZ, -R7 ;  /* 0x000000ffff027224 */ /* 0x000fe400078e0a07 */
[----:B------:R-:W1:Y:S08]  /*22d0*/  LDC.64 R20, c[0x0][0x3a0] ;  /* 0x0000e800ff147b82 */ /* 0x000e700000000a00 */
[----:B------:R-:W2:Y:S02]  /*22e0*/  LDC.64 R18, c[0x0][0x398] ;  /* 0x0000e600ff127b82 */ /* 0x000ea40000000a00 */
.L_x_62:
[----:B--2---:R-:W-:-:S05]  /*22f0*/  IMAD.WIDE R16, R4, 0x4, R18 ;  /* 0x0000000404107825 */ /* 0x004fca00078e0212 */
[----:B------:R-:W2:Y:S01]  /*2300*/  LDG.E R0, desc[UR10][R16.64] ;  /* 0x0000000a10007981 */ /* 0x000ea2000c1e1900 */
[----:B------:R-:W4:Y:S01]  /*2310*/  MUFU.RCP R11, R8 ;  /* 0x00000008000b7308 */ /* 0x000f220000001000 */
[----:B------:R-:W-:Y:S01]  /*2320*/  BSSY.RECONVERGENT B2, `(.L_x_46) ;  /* 0x000000b000027945 */ /* 0x000fe20003800200 */
[----:B----4-:R-:W-:-:S04]  /*2330*/  FFMA R12, R11, -R8, 1 ;  /* 0x3f8000000b0c7423 */ /* 0x010fc80000000808 */
[----:B------:R-:W-:Y:S02]  /*2340*/  FFMA R11, R11, R12, R11 ;  /* 0x0000000c0b0b7223 */ /* 0x000fe4000000000b */
[----:B--2---:R-:W2:Y:S02]  /*2350*/  FCHK P0, R0, R8 ;  /* 0x0000000800007302 */ /* 0x004ea40000000000 */
[----:B------:R-:W-:-:S04]  /*2360*/  FFMA R13, R0, R11, RZ ;  /* 0x0000000b000d7223 */ /* 0x000fc800000000ff */
[----:B------:R-:W-:-:S04]  /*2370*/  FFMA R12, R13, -R8, R0 ;  /* 0x800000080d0c7223 */ /* 0x000fc80000000000 */
[----:B------:R-:W-:Y:S01]  /*2380*/  FFMA R11, R11, R12, R13 ;  /* 0x0000000c0b0b7223 */ /* 0x000fe2000000000d */
[----:B--2---:R-:W-:Y:S06]  /*2390*/  @!P0 BRA `(.L_x_47) ;  /* 0x00000000000c8947 */ /* 0x004fec0003800000 */
[----:B------:R-:W-:-:S07]  /*23a0*/  MOV R11, 0x23c0 ;  /* 0x000023c0000b7802 */ /* 0x000fce0000000f00 */
[----:B01----:R-:W-:Y:S05]  /*23b0*/  CALL.REL.NOINC `($__internal_1_$__cuda_sm3x_div_rn_noftz_f32_slowpath) ;  /* 0x0000001400047944 */ /* 0x003fea0003c00000 */
[----:B------:R-:W-:-:S07]  /*23c0*/  MOV R11, R0 ;  /* 0x00000000000b7202 */ /* 0x000fce0000000f00 */
.L_x_47:
[----:B------:R-:W-:Y:S05]  /*23d0*/  BSYNC.RECONVERGENT B2 ;  /* 0x0000000000027941 */ /* 0x000fea0003800200 */
.L_x_46:
[----:B-1----:R-:W-:Y:S01]  /*23e0*/  IMAD.WIDE R22, R3, 0x4, R20 ;  /* 0x0000000403167825 */ /* 0x002fe200078e0214 */
[----:B------:R1:W-:Y:S04]  /*23f0*/  STG.E desc[UR10][R16.64], R11 ;  /* 0x0000000b10007986 */ /* 0x0003e8000c10190a */
[----:B------:R1:W-:Y:S04]  /*2400*/  STG.E desc[UR10][R22.64], R11 ;  /* 0x0000000b16007986 */ /* 0x0003e8000c10190a */
[----:B------:R-:W2:Y:S01]  /*2410*/  LDG.E R14, desc[UR10][R16.64+0x4] ;  /* 0x0000040a100e7981 */ /* 0x000ea2000c1e1900 */
[----:B------:R-:W3:Y:S01]  /*2420*/  MUFU.RCP R13, R8 ;  /* 0x00000008000d7308 */ /* 0x000ee20000001000 */
[----:B------:R-:W-:Y:S01]  /*2430*/  BSSY.RECONVERGENT B2, `(.L_x_48) ;  /* 0x000000c000027945 */ /* 0x000fe20003800200 */
[----:B---3--:R-:W-:-:S04]  /*2440*/  FFMA R0, R13, -R8, 1 ;  /* 0x3f8000000d007423 */ /* 0x008fc80000000808 */
[----:B------:R-:W-:Y:S02]  /*2450*/  FFMA R0, R13, R0, R13 ;  /* 0x000000000d007223 */ /* 0x000fe4000000000d */
[----:B--2---:R-:W2:Y:S02]  /*2460*/  FCHK P0, R14, R8 ;  /* 0x000000080e007302 */ /* 0x004ea40000000000 */
[----:B------:R-:W-:-:S04]  /*2470*/  FFMA R13, R0, R14, RZ ;  /* 0x0000000e000d7223 */ /* 0x000fc800000000ff */
[----:B------:R-:W-:-:S04]  /*2480*/  FFMA R12, R13, -R8, R14 ;  /* 0x800000080d0c7223 */ /* 0x000fc8000000000e */
[----:B------:R-:W-:Y:S01]  /*2490*/  FFMA R13, R0, R12, R13 ;  /* 0x0000000c000d7223 */ /* 0x000fe2000000000d */
[----:B-12---:R-:W-:Y:S06]  /*24a0*/  @!P0 BRA `(.L_x_49) ;  /* 0x0000000000108947 */ /* 0x006fec0003800000 */
[----:B------:R-:W-:Y:S01]  /*24b0*/  IMAD.MOV.U32 R0, RZ, RZ, R14 ;  /* 0x000000ffff007224 */ /* 0x000fe200078e000e */
[----:B------:R-:W-:-:S07]  /*24c0*/  MOV R11, 0x24e0 ;  /* 0x000024e0000b7802 */ /* 0x000fce0000000f00 */
[----:B0-----:R-:W-:Y:S05]  /*24d0*/  CALL.REL.NOINC `($__internal_1_$__cuda_sm3x_div_rn_noftz_f32_slowpath) ;  /* 0x0000001000bc7944 */ /* 0x001fea0003c00000 */
[----:B------:R-:W-:-:S07]  /*24e0*/  MOV R13, R0 ;  /* 0x00000000000d7202 */ /* 0x000fce0000000f00 */
.L_x_49:
[----:B------:R-:W-:Y:S05]  /*24f0*/  BSYNC.RECONVERGENT B2 ;  /* 0x0000000000027941 */ /* 0x000fea0003800200 */
.L_x_48:
[----:B0-----:R-:W-:Y:S01]  /*2500*/  IMAD.WIDE R22, R5, 0x4, R22 ;  /* 0x0000000405167825 */ /* 0x001fe200078e0216 */
[----:B------:R0:W-:Y:S04]  /*2510*/  STG.E desc[UR10][R16.64+0x4], R13 ;  /* 0x0000040d10007986 */ /* 0x0001e8000c10190a */
[----:B------:R0:W-:Y:S04]  /*2520*/  STG.E desc[UR10][R22.64], R13 ;  /* 0x0000000d16007986 */ /* 0x0001e8000c10190a */
[----:B------:R-:W2:Y:S01]  /*2530*/  LDG.E R14, desc[UR10][R16.64+0x8] ;  /* 0x0000080a100e7981 */ /* 0x000ea2000c1e1900 */
[----:B------:R-:W1:Y:S01]  /*2540*/  MUFU.RCP R11, R8 ;  /* 0x00000008000b7308 */ /* 0x000e620000001000 */
[----:B------:R-:W-:Y:S01]  /*2550*/  BSSY.RECONVERGENT B2, `(.L_x_50) ;  /* 0x000000c000027945 */ /* 0x000fe20003800200 */
[----:B-1----:R-:W-:-:S04]  /*2560*/  FFMA R0, R11, -R8, 1 ;  /* 0x3f8000000b007423 */ /* 0x002fc80000000808 */
[----:B------:R-:W-:Y:S02]  /*2570*/  FFMA R0, R11, R0, R11 ;  /* 0x000000000b007223 */ /* 0x000fe4000000000b */
[----:B--2---:R-:W1:Y:S02]  /*2580*/  FCHK P0, R14, R8 ;  /* 0x000000080e007302 */ /* 0x004e640000000000 */
[----:B------:R-:W-:-:S04]  /*2590*/  FFMA R11, R0, R14, RZ ;  /* 0x0000000e000b7223 */ /* 0x000fc800000000ff */
[----:B------:R-:W-:-:S04]  /*25a0*/  FFMA R12, R11, -R8, R14 ;  /* 0x800000080b0c7223 */ /* 0x000fc8000000000e */
[----:B------:R-:W-:Y:S01]  /*25b0*/  FFMA R11, R0, R12, R11 ;  /* 0x0000000c000b7223 */ /* 0x000fe2000000000b */
[----:B01----:R-:W-:Y:S06]  /*25c0*/  @!P0 BRA `(.L_x_51) ;  /* 0x0000000000108947 */ /* 0x003fec0003800000 */
[----:B------:R-:W-:Y:S01]  /*25d0*/  IMAD.MOV.U32 R0, RZ, RZ, R14 ;  /* 0x000000ffff007224 */ /* 0x000fe200078e000e */
[----:B------:R-:W-:-:S07]  /*25e0*/  MOV R11, 0x2600 ;  /* 0x00002600000b7802 */ /* 0x000fce0000000f00 */
[----:B------:R-:W-:Y:S05]  /*25f0*/  CALL.REL.NOINC `($__internal_1_$__cuda_sm3x_div_rn_noftz_f32_slowpath) ;  /* 0x0000001000747944 */ /* 0x000fea0003c00000 */
[----:B------:R-:W-:-:S07]  /*2600*/  MOV R11, R0 ;  /* 0x00000000000b7202 */ /* 0x000fce0000000f00 */
.L_x_51:
[----:B------:R-:W-:Y:S05]  /*2610*/  BSYNC.RECONVERGENT B2 ;  /* 0x0000000000027941 */ /* 0x000fea0003800200 */
.L_x_50:
[----:B------:R-:W-:Y:S01]  /*2620*/  IMAD.WIDE R22, R5, 0x4, R22 ;  /* 0x0000000405167825 */ /* 0x000fe200078e0216 */
        /* <DEDUP_REMOVED lines=16> */
.L_x_53:
[----:B------:R-:W-:Y:S05]  /*2730*/  BSYNC.RECONVERGENT B2 ;  /* 0x0000000000027941 */ /* 0x000fea0003800200 */
.L_x_52:
        /* <DEDUP_REMOVED lines=13> */
[----:B------:R-:W-:Y:S02]  /*2810*/  MOV R0, R14 ;  /* 0x0000000e00007202 */ /* 0x000fe40000000f00 */
[----:B------:R-:W-:-:S07]  /*2820*/  MOV R11, 0x2840 ;  /* 0x00002840000b7802 */ /* 0x000fce0000000f00 */
[----:B------:R-:W-:Y:S05]  /*2830*/  CALL.REL.NOINC `($__internal_1_$__cuda_sm3x_div_rn_noftz_f32_slowpath) ;  /* 0x0000000c00e47944 */ /* 0x000fea0003c00000 */
[----:B------:R-:W-:-:S07]  /*2840*/  IMAD.MOV.U32 R11, RZ, RZ, R0 ;  /* 0x000000ffff0b7224 */ /* 0x000fce00078e0000 */
.L_x_55:
[----:B------:R-:W-:Y:S05]  /*2850*/  BSYNC.RECONVERGENT B2 ;  /* 0x0000000000027941 */ /* 0x000fea0003800200 */
.L_x_54:
        /* <DEDUP_REMOVED lines=16> */
[----:B------:R-:W-:-:S07]  /*2960*/  MOV R13, R0 ;  /* 0x00000000000d7202 */ /* 0x000fce0000000f00 */
.L_x_57:
[----:B------:R-:W-:Y:S05]  /*2970*/  BSYNC.RECONVERGENT B2 ;  /* 0x0000000000027941 */ /* 0x000fea0003800200 */
.L_x_56:
        /* <DEDUP_REMOVED lines=17> */
.L_x_59:
[----:B------:R-:W-:Y:S05]  /*2a90*/  BSYNC.RECONVERGENT B2 ;  /* 0x0000000000027941 */ /* 0x000fea0003800200 */
.L_x_58:
        /* <DEDUP_REMOVED lines=16> */
.L_x_61:
[----:B------:R-:W-:Y:S05]  /*2ba0*/  BSYNC.RECONVERGENT B2 ;  /* 0x0000000000027941 */ /* 0x000fea0003800200 */
.L_x_60:
[C---:B------:R-:W-:Y:S01]  /*2bb0*/  IMAD.WIDE R22, R5.reuse, 0x4, R22 ;  /* 0x0000000405167825 */ /* 0x040fe200078e0216 */
[----:B------:R3:W-:Y:S01]  /*2bc0*/  STG.E desc[UR10][R16.64+0x1c], R0 ;  /* 0x00001c0010007986 */ /* 0x0007e2000c10190a */
[----:B------:R-:W-:Y:S02]  /*2bd0*/  LEA R3, R5, R3, 0x3 ;  /* 0x0000000305037211 */ /* 0x000fe400078e18ff */
[----:B------:R-:W-:Y:S01]  /*2be0*/  VIADD R2, R2, 0x8 ;  /* 0x0000000802027836 */ /* 0x000fe20000000000 */
[----:B------:R3:W-:Y:S01]  /*2bf0*/  STG.E desc[UR10][R22.64], R0 ;  /* 0x0000000016007986 */ /* 0x0007e2000c10190a */
[----:B------:R-:W-:-:S03]  /*2c00*/  IADD3 R4, PT, PT, R4, 0x8, RZ ;  /* 0x0000000804047810 */ /* 0x000fc60007ffe0ff */
[----:B------:R-:W-:-:S13]  /*2c10*/  ISETP.NE.AND P0, PT, R2, RZ, PT ;  /* 0x000000ff0200720c */ /* 0x000fda0003f05270 */
[----:B---3--:R-:W-:Y:S05]  /*2c20*/  @P0 BRA `(.L_x_62) ;  /* 0xfffffff400b00947 */ /* 0x008fea000383ffff */
.L_x_45:
[----:B------:R-:W-:-:S13]  /*2c30*/  ISETP.NE.AND P0, PT, R6, RZ, PT ;  /* 0x000000ff0600720c */ /* 0x000fda0003f05270 */
[----:B------:R-:W-:Y:S05]  /*2c40*/  @!P0 EXIT ;  /* 0x000000000000894d */ /* 0x000fea0003800000 */
[----:B------:R-:W0:Y:S01]  /*2c50*/  LDC R2, c[0x0][0x384] ;  /* 0x0000e100ff027b82 */ /* 0x000e220000000800 */
[----:B------:R-:W-:Y:S02]  /*2c60*/  ISETP.GE.U32.AND P0, PT, R6, 0x4, PT ;  /* 0x000000040600780c */ /* 0x000fe40003f06070 */
[----:B0-----:R-:W-:-:S11]  /*2c70*/  LOP3.LUT R2, R2, 0x3, RZ, 0xc0, !PT ;  /* 0x0000000302027812 */ /* 0x001fd600078ec0ff */
[----:B------:R-:W-:Y:S05]  /*2c80*/  @!P0 BRA `(.L_x_63) ;  /* 0x0000000400448947 */ /* 0x000fea0003800000 */
[----:B------:R-:W0:Y:S01]  /*2c90*/  LDC.64 R16, c[0x0][0x398] ;  /* 0x0000e600ff107b82 */ /* 0x000e220000000a00 */
[----:B------:R-:W-:-:S04]  /*2ca0*/  IMAD.IADD R3, R9, 0x1, R7 ;  /* 0x0000000109037824 */ /* 0x000fc800078e0207 */
[----:B0-----:R-:W-:-:S05]  /*2cb0*/  IMAD.WIDE R16, R3, 0x4, R16 ;  /* 0x0000000403107825 */ /* 0x001fca00078e0210 */
[----:B------:R-:W2:Y:S01]  /*2cc0*/  LDG.E R5, desc[UR10][R16.64] ;  /* 0x0000000a10057981 */ /* 0x000ea2000c1e1900 */
[----:B------:R-:W0:Y:S01]  /*2cd0*/  MUFU.RCP R3, R8 ;  /* 0x0000000800037308 */ /* 0x000e220000001000 */
[----:B------:R-:W-:Y:S01]  /*2ce0*/  BSSY.RECONVERGENT B2, `(.L_x_64) ;  /* 0x000000c000027945 */ /* 0x000fe20003800200 */
[----:B0-----:R-:W-:-:S04]  /*2cf0*/  FFMA R0, R3, -R8, 1 ;  /* 0x3f80000003007423 */ /* 0x001fc80000000808 */
[----:B------:R-:W-:Y:S02]  /*2d00*/  FFMA R0, R3, R0, R3 ;  /* 0x0000000003007223 */ /* 0x000fe40000000003 */
[----:B--2---:R-:W0:Y:S02]  /*2d10*/  FCHK P0, R5, R8 ;  /* 0x0000000805007302 */ /* 0x004e240000000000 */
[----:B------:R-:W-:-:S04]  /*2d20*/  FFMA R3, R0, R5, RZ ;  /* 0x0000000500037223 */ /* 0x000fc800000000ff */
[----:B------:R-:W-:-:S04]  /*2d30*/  FFMA R4, R3, -R8, R5 ;  /* 0x8000000803047223 */ /* 0x000fc80000000005 */
[----:B------:R-:W-:Y:S01]  /*2d40*/  FFMA R3, R0, R4, R3 ;  /* 0x0000000400037223 */ /* 0x000fe20000000003 */
[----:B0-----:R-:W-:Y:S06]  /*2d50*/  @!P0 BRA `(.L_x_65) ;  /* 0x0000000000108947 */ /* 0x001fec0003800000 */
[----:B------:R-:W-:Y:S02]  /*2d60*/  MOV R0, R5 ;  /* 0x0000000500007202 */ /* 0x000fe40000000f00 */
[----:B------:R-:W-:-:S07]  /*2d70*/  MOV R11, 0x2d90 ;  /* 0x00002d90000b7802 */ /* 0x000fce0000000f00 */
[----:B----4-:R-:W-:Y:S05]  /*2d80*/  CALL.REL.NOINC `($__internal_1_$__cuda_sm3x_div_rn_noftz_f32_slowpath) ;  /* 0x0000000800907944 */ /* 0x010fea0003c00000 */
[----:B------:R-:W-:-:S07]  /*2d90*/  MOV R3, R0 ;  /* 0x0000000000037202 */ /* 0x000fce0000000f00 */
.L_x_65:
[----:B------:R-:W-:Y:S05]  /*2da0*/  BSYNC.RECONVERGENT B2 ;  /* 0x0000000000027941 */ /* 0x000fea0003800200 */
.L_x_64:
[----:B------:R-:W0:Y:S01]  /*2db0*/  LDC.64 R4, c[0x0][0x3a0] ;  /* 0x0000e800ff047b82 */ /* 0x000e220000000a00 */
[----:B------:R-:W1:Y:S01]  /*2dc0*/  LDCU UR4, c[0x0][0x388] ;  /* 0x00007100ff0477ac */ /* 0x000e620008000800 */
[----:B------:R2:W-:Y:S01]  /*2dd0*/  STG.E desc[UR10][R16.64], R3 ;  /* 0x0000000310007986 */ /* 0x0005e2000c10190a */
[----:B-1----:R-:W-:-:S04]  /*2de0*/  IMAD R11, R7, UR4, R10 ;  /* 0x00000004070b7c24 */ /* 0x002fc8000f8e020a */
[----:B0-----:R-:W-:-:S05]  /*2df0*/  IMAD.WIDE R4, R11, 0x4, R4 ;  /* 0x000000040b047825 */ /* 0x001fca00078e0204 */
[----:B------:R2:W-:Y:S04]  /*2e00*/  STG.E desc[UR10][R4.64], R3 ;  /* 0x0000000304007986 */ /* 0x0005e8000c10190a */
[----:B----4-:R-:W3:Y:S01]  /*2e10*/  LDG.E R12, desc[UR10][R16.64+0x4] ;  /* 0x0000040a100c7981 */ /* 0x010ee2000c1e1900 */
[----:B------:R-:W0:Y:S01]  /*2e20*/  MUFU.RCP R11, R8 ;  /* 0x00000008000b7308 */ /* 0x000e220000001000 */
[----:B------:R-:W-:Y:S01]  /*2e30*/  BSSY.RECONVERGENT B2, `(.L_x_66) ;  /* 0x000000c000027945 */ /* 0x000fe20003800200 */
[----:B0-----:R-:W-:-:S04]  /*2e40*/  FFMA R0, R11, -R8, 1 ;  /* 0x3f8000000b007423 */ /* 0x001fc80000000808 */
[----:B------:R-:W-:Y:S02]  /*2e50*/  FFMA R0, R11, R0, R11 ;  /* 0x000000000b007223 */ /* 0x000fe4000000000b */
[----:B---3--:R-:W0:Y:S02]  /*2e60*/  FCHK P0, R12, R8 ;  /* 0x000000080c007302 */ /* 0x008e240000000000 */
[----:B------:R-:W-:-:S04]  /*2e70*/  FFMA R11, R0, R12, RZ ;  /* 0x0000000c000b7223 */ /* 0x000fc800000000ff */
[----:B------:R-:W-:-:S04]  /*2e80*/  FFMA R6, R11, -R8, R12 ;  /* 0x800000080b067223 */ /* 0x000fc8000000000c */
[----:B------:R-:W-:Y:S01]  /*2e90*/  FFMA R11, R0, R6, R11 ;  /* 0x00000006000b7223 */ /* 0x000fe2000000000b */
[----:B0-2---:R-:W-:Y:S06]  /*2ea0*/  @!P0 BRA `(.L_x_67) ;  /* 0x0000000000108947 */ /* 0x005fec0003800000 */
[----:B------:R-:W-:Y:S01]  /*2eb0*/  IMAD.MOV.U32 R0, RZ, RZ, R12 ;  /* 0x000000ffff007224 */ /* 0x000fe200078e000c */
[----:B------:R-:W-:-:S07]  /*2ec0*/  MOV R11, 0x2ee0 ;  /* 0x00002ee0000b7802 */ /* 0x000fce0000000f00 */
[----:B------:R-:W-:Y:S05]  /*2ed0*/  CALL.REL.NOINC `($__internal_1_$__cuda_sm3x_div_rn_noftz_f32_slowpath) ;  /* 0x00000008003c7944 */ /* 0x000fea0003c00000 */
[----:B------:R-:W-:-:S07]  /*2ee0*/  MOV R11, R0 ;  /* 0x00000000000b7202 */ /* 0x000fce0000000f00 */
.L_x_67:
[----:B------:R-:W-:Y:S05]  /*2ef0*/  BSYNC.RECONVERGENT B2 ;  /* 0x0000000000027941 */ /* 0x000fea0003800200 */
.L_x_66:
[----:B------:R-:W0:Y:S01]  /*2f00*/  LDC R3, c[0x0][0x388] ;  /* 0x0000e200ff037b82 */ /* 0x000e220000000800 */
[----:B------:R1:W-:Y:S01]  /*2f10*/  STG.E desc[UR10][R16.64+0x4], R11 ;  /* 0x0000040b10007986 */ /* 0x0003e2000c10190a */
[----:B0-----:R-:W-:-:S05]  /*2f20*/  IMAD.WIDE R4, R3, 0x4, R4 ;  /* 0x0000000403047825 */ /* 0x001fca00078e0204 */
[----:B------:R1:W-:Y:S04]  /*2f30*/  STG.E desc[UR10][R4.64], R11 ;  /* 0x0000000b04007986 */ /* 0x0003e8000c10190a */
        /* <DEDUP_REMOVED lines=14> */
.L_x_69:
[----:B------:R-:W-:Y:S05]  /*3020*/  BSYNC.RECONVERGENT B2 ;  /* 0x0000000000027941 */ /* 0x000fea0003800200 */
.L_x_68:
        /* <DEDUP_REMOVED lines=17> */
.L_x_71:
[----:B------:R-:W-:Y:S05]  /*3140*/  BSYNC.RECONVERGENT B2 ;  /* 0x0000000000027941 */ /* 0x000fea0003800200 */
.L_x_70:
[----:B------:R-:W0:Y:S01]  /*3150*/  LDC R3, c[0x0][0x388] ;  /* 0x0000e200ff037b82 */ /* 0x000e220000000800 */
[----:B------:R1:W-:Y:S01]  /*3160*/  STG.E desc[UR10][R16.64+0xc], R0 ;  /* 0x00000c0010007986 */ /* 0x0003e2000c10190a */
[----:B------:R-:W-:Y:S01]  /*3170*/  IADD3 R7, PT, PT, R7, 0x4, RZ ;  /* 0x0000000407077810 */ /* 0x000fe20007ffe0ff */
[----:B0-----:R-:W-:-:S05]  /*3180*/  IMAD.WIDE R4, R3, 0x4, R4 ;  /* 0x0000000403047825 */ /* 0x001fca00078e0204 */
[----:B------:R1:W-:Y:S02]  /*3190*/  STG.E desc[UR10][R4.64], R0 ;  /* 0x0000000004007986 */ /* 0x0003e4000c10190a */
.L_x_63:
[----:B------:R-:W-:-:S05]  /*31a0*/  VIMNMX.U32 R2, PT, PT, R2, 0x2, PT ;  /* 0x0000000202027848 */ /* 0x000fca0003fe0000 */
[----:B-1----:R-:W-:-:S04]  /*31b0*/  IMAD.SHL.U32 R0, R2, 0x4, RZ ;  /* 0x0000000402007824 */ /* 0x002fc800078e00ff */
[----:B------:R-:W0:Y:S02]  /*31c0*/  LDC R2, c[0x2][R0] ;  /* 0x0080000000027b82 */ /* 0x000e240000000800 */
[----:B0-----:R-:W-:-:S04]  /*31d0*/  SHF.R.S32.HI R3, RZ, 0x1f, R2 ;  /* 0x0000001fff037819 */ /* 0x001fc80000011402 */
.L_x_109:
[----:B------:R-:W-:Y:S05]  /*31e0*/  BRX R2 -0x31f0                                                          (*"BRANCH_TARGETS .L_x_110,.L_x_111,.L_x_112"*) ;  /* 0xffffffcc02847949 */ /* 0x000fea000383ffff */
.L_x_112:
[----:B------:R-:W0:Y:S01]  /*31f0*/  LDC.64 R4, c[0x0][0x398] ;  /* 0x0000e600ff047b82 */ /* 0x000e220000000a00 */
[----:B------:R-:W-:-:S05]  /*3200*/  IADD3 R3, PT, PT, R9, R7, RZ ;  /* 0x0000000709037210 */ /* 0x000fca0007ffe0ff */
        /* <DEDUP_REMOVED lines=14> */
[----:B------:R-:W-:-:S07]  /*32f0*/  IMAD.MOV.U32 R11, RZ, RZ, R0 ;  /* 0x000000ffff0b7224 */ /* 0x000fce00078e0000 */
.L_x_73:
[----:B------:R-:W-:Y:S05]  /*3300*/  BSYNC.RECONVERGENT B2 ;  /* 0x0000000000027941 */ /* 0x000fea0003800200 */
.L_x_72:
[----:B------:R-:W0:Y:S01]  /*3310*/  LDC.64 R2, c[0x0][0x3a0] ;  /* 0x0000e800ff027b82 */ /* 0x000e220000000a00 */
[----:B------:R-:W4:Y:S01]  /*3320*/  LDCU UR4, c[0x0][0x388] ;  /* 0x00007100ff0477ac */ /* 0x000f220008000800 */
[----:B------:R1:W-:Y:S01]  /*3330*/  STG.E desc[UR10][R4.64], R11 ;  /* 0x0000000b04007986 */ /* 0x0003e2000c10190a */
[----:B----4-:R-:W-:-:S04]  /*3340*/  IMAD R13, R7, UR4, R10 ;  /* 0x00000004070d7c24 */ /* 0x010fc8000f8e020a */
        /* <DEDUP_REMOVED lines=15> */
.L_x_75:
[----:B------:R-:W-:Y:S05]  /*3440*/  BSYNC.RECONVERGENT B2 ;  /* 0x0000000000027941 */ /* 0x000fea0003800200 */
.L_x_74:
[----:B------:R-:W0:Y:S01]  /*3450*/  LDC R11, c[0x0][0x388] ;  /* 0x0000e200ff0b7b82 */ /* 0x000e220000000800 */
[----:B------:R1:W-:Y:S01]  /*3460*/  STG.E desc[UR10][R4.64+0x4], R0 ;  /* 0x0000040004007986 */ /* 0x0003e2000c10190a */
[----:B------:R-:W-:Y:S01]  /*3470*/  IADD3 R7, PT, PT, R7, 0x2, RZ ;  /* 0x0000000207077810 */ /* 0x000fe20007ffe0ff */
[----:B0-----:R-:W-:-:S05]  /*3480*/  IMAD.WIDE R2, R11, 0x4, R2 ;  /* 0x000000040b027825 */ /* 0x001fca00078e0202 */
[----:B------:R1:W-:Y:S02]  /*3490*/  STG.E desc[UR10][R2.64], R0 ;  /* 0x0000000002007986 */ /* 0x0003e4000c10190a */
.L_x_111:
[----:B-1----:R-:W0:Y:S02]  /*34a0*/  LDC R0, c[0x0][0x384] ;  /* 0x0000e100ff007b82 */ /* 0x002e240000000800 */
[----:B0-----:R-:W-:-:S04]  /*34b0*/  LOP3.LUT R0, R0, 0x1, RZ, 0xc0, !PT ;  /* 0x0000000100007812 */ /* 0x001fc800078ec0ff */
[----:B------:R-:W-:-:S13]  /*34c0*/  ISETP.NE.U32.AND P0, PT, R0, 0x1, PT ;  /* 0x000000010000780c */ /* 0x000fda0003f05070 */
[----:B------:R-:W-:Y:S05]  /*34d0*/  @P0 EXIT ;  /* 0x000000000000094d */ /* 0x000fea0003800000 */
        /* <DEDUP_REMOVED lines=16> */
.L_x_77:
[----:B------:R-:W-:Y:S05]  /*35e0*/  BSYNC.RECONVERGENT B2 ;  /* 0x0000000000027941 */ /* 0x000fea0003800200 */
.L_x_76:
[----:B------:R-:W0:Y:S01]  /*35f0*/  LDC.64 R4, c[0x0][0x3a0] ;  /* 0x0000e800ff047b82 */ /* 0x000e220000000a00 */
[----:B------:R-:W1:Y:S01]  /*3600*/  LDCU UR4, c[0x0][0x388] ;  /* 0x00007100ff0477ac */ /* 0x000e620008000800 */
[----:B------:R-:W-:Y:S01]  /*3610*/  STG.E desc[UR10][R2.64], R0 ;  /* 0x0000000002007986 */ /* 0x000fe2000c10190a */
[----:B-1----:R-:W-:-:S04]  /*3620*/  IMAD R7, R7, UR4, R10 ;  /* 0x0000000407077c24 */ /* 0x002fc8000f8e020a */
[----:B0-----:R-:W-:-:S05]  /*3630*/  IMAD.WIDE R4, R7, 0x4, R4 ;  /* 0x0000000407047825 */ /* 0x001fca00078e0204 */
[----:B------:R-:W-:Y:S01]  /*3640*/  STG.E desc[UR10][R4.64], R0 ;  /* 0x0000000004007986 */ /* 0x000fe2000c10190a */
[----:B------:R-:W-:Y:S05]  /*3650*/  EXIT ;  /* 0x000000000000794d */ /* 0x000fea0003800000 */
.L_x_110:
[----:B------:R-:W-:Y:S05]  /*3660*/  EXIT ;  /* 0x000000000000794d */ /* 0x000fea0003800000 */
        .weak           $__internal_0_$__cuda_sm20_sqrt_rn_f32_slowpath
        .type           $__internal_0_$__cuda_sm20_sqrt_rn_f32_slowpath,@function
        .size           $__internal_0_$__cuda_sm20_sqrt_rn_f32_slowpath,($__internal_1_$__cuda_sm3x_div_rn_noftz_f32_slowpath - $__internal_0_$__cuda_sm20_sqrt_rn_f32_slowpath)
$__internal_0_$__cuda_sm20_sqrt_rn_f32_slowpath:
[----:B------:R-:W-:-:S13]  /*3670*/  LOP3.LUT P0, RZ, R14, 0x7fffffff, RZ, 0xc0, !PT ;  /* 0x7fffffff0eff7812 */ /* 0x000fda000780c0ff */
[----:B------:R-:W-:Y:S01]  /*3680*/  @!P0 MOV R0, R14 ;  /* 0x0000000e00008202 */ /* 0x000fe20000000f00 */
[----:B------:R-:W-:Y:S06]  /*3690*/  @!P0 BRA `(.L_x_78) ;  /* 0x0000000000408947 */ /* 0x000fec0003800000 */
[----:B------:R-:W-:-:S13]  /*36a0*/  FSETP.GEU.FTZ.AND P0, PT, R14, RZ, PT ;  /* 0x000000ff0e00720b */ /* 0x000fda0003f1e000 */
[----:B------:R-:W-:Y:S01]  /*36b0*/  @!P0 IMAD.MOV.U32 R0, RZ, RZ, 0x7fffffff ;  /* 0x7fffffffff008424 */ /* 0x000fe200078e00ff */
[----:B------:R-:W-:Y:S06]  /*36c0*/  @!P0 BRA `(.L_x_78) ;  /* 0x0000000000348947 */ /* 0x000fec0003800000 */
[----:B------:R-:W-:-:S13]  /*36d0*/  FSETP.GTU.FTZ.AND P0, PT, |R14|, +INF , PT ;  /* 0x7f8000000e00780b */ /* 0x000fda0003f1c200 */
[----:B------:R-:W-:Y:S01]  /*36e0*/  @P0 FADD.FTZ R0, R14, 1 ;  /* 0x3f8000000e000421 */ /* 0x000fe20000010000 */
[----:B------:R-:W-:Y:S06]  /*36f0*/  @P0 BRA `(.L_x_78) ;  /* 0x0000000000280947 */ /* 0x000fec0003800000 */
[----:B------:R-:W-:-:S13]  /*3700*/  FSETP.NEU.FTZ.AND P0, PT, |R14|, +INF , PT ;  /* 0x7f8000000e00780b */ /* 0x000fda0003f1d200 */
[----:B------:R-:W-:-:S04]  /*3710*/  @P0 FFMA R2, R14, 1.84467440737095516160e+19, RZ ;  /* 0x5f8000000e020823 */ /* 0x000fc800000000ff */
[----:B------:R-:W0:Y:S02]  /*3720*/  @P0 MUFU.RSQ R3, R2 ;  /* 0x0000000200030308 */ /* 0x000e240000001400 */
[----:B0-----:R-:W-:Y:S01]  /*3730*/  @P0 FMUL.FTZ R5, R2, R3 ;  /* 0x0000000302050220 */ /* 0x001fe20000410000 */
[----:B------:R-:W-:-:S03]  /*3740*/  @P0 FMUL.FTZ R3, R3, 0.5 ;  /* 0x3f00000003030820 */ /* 0x000fc60000410000 */
[----:B------:R-:W-:-:S04]  /*3750*/  @P0 FADD.FTZ R0, -R5, -RZ ;  /* 0x800000ff05000221 */ /* 0x000fc80000010100 */
[----:B------:R-:W-:Y:S01]  /*3760*/  @P0 FFMA R4, R5, R0, R2 ;  /* 0x0000000005040223 */ /* 0x000fe20000000002 */
[----:B------:R-:W-:-:S03]  /*3770*/  @!P0 MOV R0, R14 ;  /* 0x0000000e00008202 */ /* 0x000fc60000000f00 */
[----:B------:R-:W-:-:S04]  /*3780*/  @P0 FFMA R3, R4, R3, R5 ;  /* 0x0000000304030223 */ /* 0x000fc80000000005 */
[----:B------:R-:W-:-:S07]  /*3790*/  @P0 FMUL.FTZ R0, R3, 2.3283064365386962891e-10 ;  /* 0x2f80000003000820 */ /* 0x000fce0000410000 */
.L_x_78:
[----:B------:R-:W-:Y:S01]  /*37a0*/  MOV R2, R6 ;  /* 0x0000000600027202 */ /* 0x000fe20000000f00 */
[----:B------:R-:W-:-:S04]  /*37b0*/  IMAD.MOV.U32 R3, RZ, RZ, 0x0 ;  /* 0x00000000ff037424 */ /* 0x000fc800078e00ff */
[----:B------:R-:W-:Y:S05]  /*37c0*/  RET.REL.NODEC R2 `(_Z10preprocessiiiPKfPfS1_) ;  /* 0xffffffc8020c7950 */ /* 0x000fea0003c3ffff */
        .weak           $__internal_1_$__cuda_sm3x_div_rn_noftz_f32_slowpath
        .type           $__internal_1_$__cuda_sm3x_div_rn_noftz_f32_slowpath,@function
        .size           $__internal_1_$__cuda_sm3x_div_rn_noftz_f32_slowpath,($_Z10preprocessiiiPKfPfS1_$__internal_accurate_pow - $__internal_1_$__cuda_sm3x_div_rn_noftz_f32_slowpath)
$__internal_1_$__cuda_sm3x_div_rn_noftz_f32_slowpath:
[----:B------:R-:W-:Y:S01]  /*37d0*/  SHF.R.U32.HI R12, RZ, 0x17, R8 ;  /* 0x00000017ff0c7819 */ /* 0x000fe20000011608 */
[----:B------:R-:W-:Y:S01]  /*37e0*/  BSSY.RECONVERGENT B0, `(.L_x_79) ;  /* 0x0000064000007945 */ /* 0x000fe20003800200 */
[----:B------:R-:W-:Y:S01]  /*37f0*/  SHF.R.U32.HI R24, RZ, 0x17, R0 ;  /* 0x00000017ff187819 */ /* 0x000fe20000011600 */
[----:B------:R-:W-:Y:S01]  /*3800*/  IMAD.MOV.U32 R25, RZ, RZ, R8 ;  /* 0x000000ffff197224 */ /* 0x000fe200078e0008 */
[----:B------:R-:W-:Y:S02]  /*3810*/  LOP3.LUT R12, R12, 0xff, RZ, 0xc0, !PT ;  /* 0x000000ff0c0c7812 */ /* 0x000fe400078ec0ff */
[----:B------:R-:W-:Y:S02]  /*3820*/  LOP3.LUT R24, R24, 0xff, RZ, 0xc0, !PT ;  /* 0x000000ff18187812 */ /* 0x000fe400078ec0ff */
[----:B------:R-:W-:Y:S02]  /*3830*/  IADD3 R14, PT, PT, R12, -0x1, RZ ;  /* 0xffffffff0c0e7810 */ /* 0x000fe40007ffe0ff */
[----:B------:R-:W-:-:S02]  /*3840*/  IADD3 R15, PT, PT, R24, -0x1, RZ ;  /* 0xffffffff180f7810 */ /* 0x000fc40007ffe0ff */
[----:B------:R-:W-:-:S04]  /*3850*/  ISETP.GT.U32.AND P0, PT, R14, 0xfd, PT ;  /* 0x000000fd0e00780c */ /* 0x000fc80003f04070 */
[----:B------:R-:W-:-:S13]  /*3860*/  ISETP.GT.U32.OR P0, PT, R15, 0xfd, P0 ;  /* 0x000000fd0f00780c */ /* 0x000fda0000704470 */
[----:B------:R-:W-:Y:S01]  /*3870*/  @!P0 MOV R13, RZ ;  /* 0x000000ff000d8202 */ /* 0x000fe20000000f00 */
[----:B------:R-:W-:Y:S06]  /*3880*/  @!P0 BRA `(.L_x_80) ;  /* 0x00000000005c8947 */ /* 0x000fec0003800000 */
[----:B------:R-:W-:Y:S02]  /*3890*/  FSETP.GTU.FTZ.AND P0, PT, |R0|, +INF , PT ;  /* 0x7f8000000000780b */ /* 0x000fe40003f1c200 */
[----:B------:R-:W-:-:S04]  /*38a0*/  FSETP.GTU.FTZ.AND P1, PT, |R8|, +INF , PT ;  /* 0x7f8000000800780b */ /* 0x000fc80003f3c200 */
[----:B------:R-:W-:-:S13]  /*38b0*/  PLOP3.LUT P0, PT, P0, P1, PT, 0xf8, 0x8f ;  /* 0x00000000008f781c */ /* 0x000fda0000703f70 */
[----:B------:R-:W-:Y:S05]  /*38c0*/  @P0 BRA `(.L_x_81) ;  /* 0x0000000400500947 */ /* 0x000fea0003800000 */
[----:B------:R-:W-:-:S13]  /*38d0*/  LOP3.LUT P0, RZ, R25, 0x7fffffff, R0, 0xc8, !PT ;  /* 0x7fffffff19ff7812 */ /* 0x000fda000780c800 */
[----:B------:R-:W-:Y:S05]  /*38e0*/  @!P0 BRA `(.L_x_82) ;  /* 0x0000000400408947 */ /* 0x000fea0003800000 */
[----:B------:R-:W-:Y:S02]  /*38f0*/  FSETP.NEU.FTZ.AND P3, PT, |R0|, +INF , PT ;  /* 0x7f8000000000780b */ /* 0x000fe40003f7d200 */
[----:B------:R-:W-:Y:S02]  /*3900*/  FSETP.NEU.FTZ.AND P1, PT, |R8|, +INF , PT ;  /* 0x7f8000000800780b */ /* 0x000fe40003f3d200 */
[----:B------:R-:W-:-:S11]  /*3910*/  FSETP.NEU.FTZ.AND P0, PT, |R0|, +INF , PT ;  /* 0x7f8000000000780b */ /* 0x000fd60003f1d200 */
[----:B------:R-:W-:Y:S05]  /*3920*/  @!P1 BRA !P3, `(.L_x_82) ;  /* 0x0000000400309947 */ /* 0x000fea0005800000 */
[----:B------:R-:W-:-:S04]  /*3930*/  LOP3.LUT P3, RZ, R0, 0x7fffffff, RZ, 0xc0, !PT ;  /* 0x7fffffff00ff7812 */ /* 0x000fc8000786c0ff */
[----:B------:R-:W-:-:S13]  /*3940*/  PLOP3.LUT P1, PT, P1, P3, PT, 0x2f, 0xf2 ;  /* 0x0000000000f2781c */ /* 0x000fda0000f26577 */
[----:B------:R-:W-:Y:S05]  /*3950*/  @P1 BRA `(.L_x_83) ;  /* 0x00000004001c1947 */ /* 0x000fea0003800000 */
[----:B------:R-:W-:-:S04]  /*3960*/  LOP3.LUT P1, RZ, R25, 0x7fffffff, RZ, 0xc0, !PT ;  /* 0x7fffffff19ff7812 */ /* 0x000fc8000782c0ff */
[----:B------:R-:W-:-:S13]  /*3970*/  PLOP3.LUT P0, PT, P0, P1, PT, 0x2f, 0xf2 ;  /* 0x0000000000f2781c */ /* 0x000fda0000702577 */
[----:B------:R-:W-:Y:S05]  /*3980*/  @P0 BRA `(.L_x_84) ;  /* 0x0000000400040947 */ /* 0x000fea0003800000 */
[----:B------:R-:W-:Y:S02]  /*3990*/  ISETP.GE.AND P0, PT, R15, RZ, PT ;  /* 0x000000ff0f00720c */ /* 0x000fe40003f06270 */
[----:B------:R-:W-:-:S11]  /*39a0*/  ISETP.GE.AND P1, PT, R14, RZ, PT ;  /* 0x000000ff0e00720c */ /* 0x000fd60003f26270 */
[----:B------:R-:W-:Y:S01]  /*39b0*/  @P0 MOV R13, RZ ;  /* 0x000000ff000d0202 */ /* 0x000fe20000000f00 */
[----:B------:R-:W-:Y:S02]  /*39c0*/  @!P0 IMAD.MOV.U32 R13, RZ, RZ, -0x40 ;  /* 0xffffffc0ff0d8424 */ /* 0x000fe400078e00ff */
[----:B------:R-:W-:Y:S01]  /*39d0*/  @!P0 FFMA R0, R0, 1.84467440737095516160e+19, RZ ;  /* 0x5f80000000008823 */ /* 0x000fe200000000ff */
[----:B------:R-:W-:Y:S02]  /*39e0*/  @!P1 FFMA R25, R8, 1.84467440737095516160e+19, RZ ;  /* 0x5f80000008199823 */ /* 0x000fe400000000ff */
[----:B------:R-:W-:-:S07]  /*39f0*/  @!P1 IADD3 R13, PT, PT, R13, 0x40, RZ ;  /* 0x000000400d0d9810 */ /* 0x000fce0007ffe0ff */
.L_x_80:
[----:B------:R-:W-:Y:S01]  /*3a00*/  LEA R15, R12, 0xc0800000, 0x17 ;  /* 0xc08000000c0f7811 */ /* 0x000fe200078eb8ff */
[----:B------:R-:W-:Y:S01]  /*3a10*/  VIADD R24, R24, 0xffffff81 ;  /* 0xffffff8118187836 */ /* 0x000fe20000000000 */
[----:B------:R-:W-:Y:S02]  /*3a20*/  BSSY.RECONVERGENT B1, `(.L_x_85) ;  /* 0x0000035000017945 */ /* 0x000fe40003800200 */
[----:B------:R-:W-:Y:S01]  /*3a30*/  IADD3 R15, PT, PT, -R15, R25, RZ ;  /* 0x000000190f0f7210 */ /* 0x000fe20007ffe1ff */
[C---:B------:R-:W-:Y:S01]  /*3a40*/  IMAD R0, R24.reuse, -0x800000, R0 ;  /* 0xff80000018007824 */ /* 0x040fe200078e0200 */
[----:B------:R-:W-:Y:S02]  /*3a50*/  IADD3 R24, PT, PT, R24, 0x7f, -R12 ;  /* 0x0000007f18187810 */ /* 0x000fe40007ffe80c */
[----:B------:R0:W1:Y:S02]  /*3a60*/  MUFU.RCP R14, R15 ;  /* 0x0000000f000e7308 */ /* 0x0000640000001000 */
[----:B------:R-:W-:Y:S01]  /*3a70*/  IADD3 R13, PT, PT, R24, R13, RZ ;  /* 0x0000000d180d7210 */ /* 0x000fe20007ffe0ff */
[----:B0-----:R-:W-:-:S04]  /*3a80*/  FADD.FTZ R15, -R15, -RZ ;  /* 0x800000ff0f0f7221 */ /* 0x001fc80000010100 */
[----:B-1----:R-:W-:-:S04]  /*3a90*/  FFMA R25, R14, R15, 1 ;  /* 0x3f8000000e197423 */ /* 0x002fc8000000000f */
[----:B------:R-:W-:-:S04]  /*3aa0*/  FFMA R14, R14, R25, R14 ;  /* 0x000000190e0e7223 */ /* 0x000fc8000000000e */
[----:B------:R-:W-:-:S04]  /*3ab0*/  FFMA R25, R0, R14, RZ ;  /* 0x0000000e00197223 */ /* 0x000fc800000000ff */
[----:B------:R-:W-:-:S04]  /*3ac0*/  FFMA R26, R15, R25, R0 ;  /* 0x000000190f1a7223 */ /* 0x000fc80000000000 */
[----:B------:R-:W-:-:S04]  /*3ad0*/  FFMA R26, R14, R26, R25 ;  /* 0x0000001a0e1a7223 */ /* 0x000fc80000000019 */
[----:B------:R-:W-:-:S04]  /*3ae0*/  FFMA R0, R15, R26, R0 ;  /* 0x0000001a0f007223 */ /* 0x000fc80000000000 */
[----:B------:R-:W-:-:S05]  /*3af0*/  FFMA R15, R14, R0, R26 ;  /* 0x000000000e0f7223 */ /* 0x000fca000000001a */
[----:B------:R-:W-:-:S04]  /*3b00*/  SHF.R.U32.HI R12, RZ, 0x17, R15 ;  /* 0x00000017ff0c7819 */ /* 0x000fc8000001160f */
[----:B------:R-:W-:-:S04]  /*3b10*/  LOP3.LUT R12, R12, 0xff, RZ, 0xc0, !PT ;  /* 0x000000ff0c0c7812 */ /* 0x000fc800078ec0ff */
[----:B------:R-:W-:-:S05]  /*3b20*/  IADD3 R12, PT, PT, R12, R13, RZ ;  /* 0x0000000d0c0c7210 */ /* 0x000fca0007ffe0ff */
[----:B------:R-:W-:-:S05]  /*3b30*/  VIADD R24, R12, 0xffffffff ;  /* 0xffffffff0c187836 */ /* 0x000fca0000000000 */
[----:B------:R-:W-:-:S13]  /*3b40*/  ISETP.GE.U32.AND P0, PT, R24, 0xfe, PT ;  /* 0x000000fe1800780c */ /* 0x000fda0003f06070 */
[----:B------:R-:W-:Y:S05]  /*3b50*/  @!P0 BRA `(.L_x_86) ;  /* 0x0000000000808947 */ /* 0x000fea0003800000 */
[----:B------:R-:W-:-:S13]  /*3b60*/  ISETP.GT.AND P0, PT, R12, 0xfe, PT ;  /* 0x000000fe0c00780c */ /* 0x000fda0003f04270 */
[----:B------:R-:W-:Y:S05]  /*3b70*/  @P0 BRA `(.L_x_87) ;  /* 0x00000000006c0947 */ /* 0x000fea0003800000 */
[----:B------:R-:W-:-:S13]  /*3b80*/  ISETP.GE.AND P0, PT, R12, 0x1, PT ;  /* 0x000000010c00780c */ /* 0x000fda0003f06270 */
[----:B------:R-:W-:Y:S05]  /*3b90*/  @P0 BRA `(.L_x_88) ;  /* 0x0000000000740947 */ /* 0x000fea0003800000 */
[----:B------:R-:W-:Y:S02]  /*3ba0*/  ISETP.GE.AND P0, PT, R12, -0x18, PT ;  /* 0xffffffe80c00780c */ /* 0x000fe40003f06270 */
[----:B------:R-:W-:-:S11]  /*3bb0*/  LOP3.LUT R15, R15, 0x80000000, RZ, 0xc0, !PT ;  /* 0x800000000f0f7812 */ /* 0x000fd600078ec0ff */
[----:B------:R-:W-:Y:S05]  /*3bc0*/  @!P0 BRA `(.L_x_88) ;  /* 0x0000000000688947 */ /* 0x000fea0003800000 */
[CCC-:B------:R-:W-:Y:S01]  /*3bd0*/  FFMA.RZ R13, R14.reuse, R0.reuse, R26.reuse ;  /* 0x000000000e0d7223 */ /* 0x1c0fe2000000c01a */
[CCC-:B------:R-:W-:Y:S01]  /*3be0*/  FFMA.RP R24, R14.reuse, R0.reuse, R26.reuse ;  /* 0x000000000e187223 */ /* 0x1c0fe2000000801a */
[----:B------:R-:W-:Y:S01]  /*3bf0*/  FFMA.RM R0, R14, R0, R26 ;  /* 0x000000000e007223 */ /* 0x000fe2000000401a */
[C---:B------:R-:W-:Y:S02]  /*3c00*/  IADD3 R14, PT, PT, R12.reuse, 0x20, RZ ;  /* 0x000000200c0e7810 */ /* 0x040fe40007ffe0ff */
[----:B------:R-:W-:Y:S02]  /*3c10*/  LOP3.LUT R13, R13, 0x7fffff, RZ, 0xc0, !PT ;  /* 0x007fffff0d0d7812 */ /* 0x000fe400078ec0ff */
[C---:B------:R-:W-:Y:S02]  /*3c20*/  ISETP.NE.AND P3, PT, R12.reuse, RZ, PT ;  /* 0x000000ff0c00720c */ /* 0x040fe40003f65270 */
[----:B------:R-:W-:Y:S02]  /*3c30*/  LOP3.LUT R13, R13, 0x800000, RZ, 0xfc, !PT ;  /* 0x008000000d0d7812 */ /* 0x000fe400078efcff */
[----:B------:R-:W-:-:S02]  /*3c40*/  ISETP.NE.AND P1, PT, R12, RZ, PT ;  /* 0x000000ff0c00720c */ /* 0x000fc40003f25270 */
[----:B------:R-:W-:Y:S02]  /*3c50*/  IADD3 R12, PT, PT, -R12, RZ, RZ ;  /* 0x000000ff0c0c7210 */ /* 0x000fe40007ffe1ff */
[----:B------:R-:W-:Y:S02]  /*3c60*/  SHF.L.U32 R14, R13, R14, RZ ;  /* 0x0000000e0d0e7219 */ /* 0x000fe400000006ff */
[----:B------:R-:W-:Y:S02]  /*3c70*/  FSETP.NEU.FTZ.AND P0, PT, R24, R0, PT ;  /* 0x000000001800720b */ /* 0x000fe40003f1d000 */
[----:B------:R-:W-:Y:S02]  /*3c80*/  SEL R12, R12, RZ, P3 ;  /* 0x000000ff0c0c7207 */ /* 0x000fe40001800000 */
[----:B------:R-:W-:Y:S02]  /*3c90*/  ISETP.NE.AND P1, PT, R14, RZ, P1 ;  /* 0x000000ff0e00720c */ /* 0x000fe40000f25270 */
[----:B------:R-:W-:-:S02]  /*3ca0*/  SHF.R.U32.HI R13, RZ, R12, R13 ;  /* 0x0000000cff0d7219 */ /* 0x000fc4000001160d */
[----:B------:R-:W-:Y:S02]  /*3cb0*/  PLOP3.LUT P0, PT, P0, P1, PT, 0xf8, 0x8f ;  /* 0x00000000008f781c */ /* 0x000fe40000703f70 */
[----:B------:R-:W-:Y:S02]  /*3cc0*/  SHF.R.U32.HI R12, RZ, 0x1, R13 ;  /* 0x00000001ff0c7819 */ /* 0x000fe4000001160d */
[----:B------:R-:W-:-:S04]  /*3cd0*/  SEL R0, RZ, 0x1, !P0 ;  /* 0x00000001ff007807 */ /* 0x000fc80004000000 */
[----:B------:R-:W-:-:S04]  /*3ce0*/  LOP3.LUT R0, R0, 0x1, R12, 0xf8, !PT ;  /* 0x0000000100007812 */ /* 0x000fc800078ef80c */
[----:B------:R-:W-:-:S05]  /*3cf0*/  LOP3.LUT R0, R0, R13, RZ, 0xc0, !PT ;  /* 0x0000000d00007212 */ /* 0x000fca00078ec0ff */
[----:B------:R-:W-:-:S05]  /*3d00*/  IMAD.IADD R0, R12, 0x1, R0 ;  /* 0x000000010c007824 */ /* 0x000fca00078e0200 */
[----:B------:R-:W-:Y:S01]  /*3d10*/  LOP3.LUT R15, R0, R15, RZ, 0xfc, !PT ;  /* 0x0000000f000f7212 */ /* 0x000fe200078efcff */
[----:B------:R-:W-:Y:S06]  /*3d20*/  BRA `(.L_x_88) ;  /* 0x0000000000107947 */ /* 0x000fec0003800000 */
.L_x_87:
[----:B------:R-:W-:-:S04]  /*3d30*/  LOP3.LUT R15, R15, 0x80000000, RZ, 0xc0, !PT ;  /* 0x800000000f0f7812 */ /* 0x000fc800078ec0ff */
[----:B------:R-:W-:Y:S01]  /*3d40*/  LOP3.LUT R15, R15, 0x7f800000, RZ, 0xfc, !PT ;  /* 0x7f8000000f0f7812 */ /* 0x000fe200078efcff */
[----:B------:R-:W-:Y:S06]  /*3d50*/  BRA `(.L_x_88) ;  /* 0x0000000000047947 */ /* 0x000fec0003800000 */
.L_x_86:
[----:B------:R-:W-:-:S07]  /*3d60*/  LEA R15, R13, R15, 0x17 ;  /* 0x0000000f0d0f7211 */ /* 0x000fce00078eb8ff */
.L_x_88:
[----:B------:R-:W-:Y:S05]  /*3d70*/  BSYNC.RECONVERGENT B1 ;  /* 0x0000000000017941 */ /* 0x000fea0003800200 */
.L_x_85:
[----:B------:R-:W-:Y:S01]  /*3d80*/  MOV R0, R15 ;  /* 0x0000000f00007202 */ /* 0x000fe20000000f00 */
[----:B------:R-:W-:Y:S06]  /*3d90*/  BRA `(.L_x_89) ;  /* 0x0000000000207947 */ /* 0x000fec0003800000 */
.L_x_84:
[----:B------:R-:W-:-:S04]  /*3da0*/  LOP3.LUT R0, R25, 0x80000000, R0, 0x48, !PT ;  /* 0x8000000019007812 */ /* 0x000fc800078e4800 */
[----:B------:R-:W-:Y:S01]  /*3db0*/  LOP3.LUT R0, R0, 0x7f800000, RZ, 0xfc, !PT ;  /* 0x7f80000000007812 */ /* 0x000fe200078efcff */
[----:B------:R-:W-:Y:S06]  /*3dc0*/  BRA `(.L_x_89) ;  /* 0x0000000000147947 */ /* 0x000fec0003800000 */
.L_x_83:
[----:B------:R-:W-:Y:S01]  /*3dd0*/  LOP3.LUT R0, R25, 0x80000000, R0, 0x48, !PT ;  /* 0x8000000019007812 */ /* 0x000fe200078e4800 */
[----:B------:R-:W-:Y:S06]  /*3de0*/  BRA `(.L_x_89) ;  /* 0x00000000000c7947 */ /* 0x000fec0003800000 */
.L_x_82:
[----:B------:R-:W0:Y:S01]  /*3df0*/  MUFU.RSQ R0, -QNAN ;  /* 0xffc0000000007908 */ /* 0x000e220000001400 */
[----:B------:R-:W-:Y:S05]  /*3e00*/  BRA `(.L_x_89) ;  /* 0x0000000000047947 */ /* 0x000fea0003800000 */
.L_x_81:
[----:B------:R-:W-:-:S07]  /*3e10*/  FADD.FTZ R0, R0, R8 ;  /* 0x0000000800007221 */ /* 0x000fce0000010000 */
.L_x_89:
[----:B------:R-:W-:Y:S05]  /*3e20*/  BSYNC.RECONVERGENT B0 ;  /* 0x0000000000007941 */ /* 0x000fea0003800200 */
.L_x_79:
[----:B------:R-:W-:Y:S02]  /*3e30*/  HFMA2 R13, -RZ, RZ, 0, 0 ;  /* 0x00000000ff0d7431 */ /* 0x000fe400000001ff */
[----:B------:R-:W-:-:S04]  /*3e40*/  IMAD.MOV.U32 R12, RZ, RZ, R11 ;  /* 0x000000ffff0c7224 */ /* 0x000fc800078e000b */
[----:B0-----:R-:W-:Y:S05]  /*3e50*/  RET.REL.NODEC R12 `(_Z10preprocessiiiPKfPfS1_) ;  /* 0xffffffc00c687950 */ /* 0x001fea0003c3ffff */
        .type           $_Z10preprocessiiiPKfPfS1_$__internal_accurate_pow,@function
        .size           $_Z10preprocessiiiPKfPfS1_$__internal_accurate_pow,(.L_x_115 - $_Z10preprocessiiiPKfPfS1_$__internal_accurate_pow)
$_Z10preprocessiiiPKfPfS1_$__internal_accurate_pow:
[----:B------:R-:W-:Y:S01]  /*3e60*/  ISETP.GT.U32.AND P0, PT, R36, 0xfffff, PT ;  /* 0x000fffff2400780c */ /* 0x000fe20003f04070 */
[--C-:B------:R-:W-:Y:S01]  /*3e70*/  IMAD.MOV.U32 R17, RZ, RZ, R36.reuse ;  /* 0x000000ffff117224 */ /* 0x100fe200078e0024 */
[----:B------:R-:W-:Y:S01]  /*3e80*/  MOV R16, R18 ;  /* 0x0000001200107202 */ /* 0x000fe20000000f00 */
[----:B------:R-:W-:Y:S01]  /*3e90*/  IMAD.MOV.U32 R22, RZ, RZ, 0x41ad3b5a ;  /* 0x41ad3b5aff167424 */ /* 0x000fe200078e00ff */
[----:B------:R-:W-:Y:S01]  /*3ea0*/  MOV R19, R36 ;  /* 0x0000002400137202 */ /* 0x000fe20000000f00 */
[----:B------:R-:W-:Y:S01]  /*3eb0*/  UMOV UR4, 0x7d2cafe2 ;  /* 0x7d2cafe200047882 */ /* 0x000fe20000000000 */
[----:B------:R-:W-:Y:S01]  /*3ec0*/  MOV R23, 0x3ed0f5d2 ;  /* 0x3ed0f5d200177802 */ /* 0x000fe20000000f00 */
[----:B------:R-:W-:Y:S01]  /*3ed0*/  UMOV UR5, 0x3eb0f5ff ;  /* 0x3eb0f5ff00057882 */ /* 0x000fe20000000000 */
[----:B------:R-:W-:Y:S01]  /*3ee0*/  SHF.R.U32.HI R36, RZ, 0x14, R36 ;  /* 0x00000014ff247819 */ /* 0x000fe20000011624 */
[----:B------:R-:W-:Y:S01]  /*3ef0*/  UMOV UR6, 0x3b39803f ;  /* 0x3b39803f00067882 */ /* 0x000fe20000000000 */
[----:B------:R-:W-:-:S03]  /*3f00*/  UMOV UR7, 0x3c7abc9e ;  /* 0x3c7abc9e00077882 */ /* 0x000fc60000000000 */
[----:B------:R-:W-:-:S10]  /*3f10*/  @!P0 DMUL R16, R16, 1.80143985094819840000e+16 ;  /* 0x4350000010108828 */ /* 0x000fd40000000000 */
[----:B------:R-:W-:Y:S01]  /*3f20*/  @!P0 MOV R19, R17 ;  /* 0x0000001100138202 */ /* 0x000fe20000000f00 */
[----:B------:R-:W-:Y:S01]  /*3f30*/  @!P0 IMAD.MOV.U32 R18, RZ, RZ, R16 ;  /* 0x000000ffff128224 */ /* 0x000fe200078e0010 */
[----:B------:R-:W-:Y:S01]  /*3f40*/  @!P0 LEA.HI R36, R17, 0xffffffca, RZ, 0xc ;  /* 0xffffffca11248811 */ /* 0x000fe200078f60ff */
[----:B------:R-:W-:Y:S01]  /*3f50*/  IMAD.MOV.U32 R17, RZ, RZ, 0x43300000 ;  /* 0x43300000ff117424 */ /* 0x000fe200078e00ff */
[----:B------:R-:W-:Y:S02]  /*3f60*/  LOP3.LUT R19, R19, 0x800fffff, RZ, 0xc0, !PT ;  /* 0x800fffff13137812 */ /* 0x000fe400078ec0ff */
[----:B------:R-:W-:Y:S02]  /*3f70*/  MOV R20, R18 ;  /* 0x0000001200147202 */ /* 0x000fe40000000f00 */
[----:B------:R-:W-:Y:S02]  /*3f80*/  LOP3.LUT R19, R19, 0x3ff00000, RZ, 0xfc, !PT ;  /* 0x3ff0000013137812 */ /* 0x000fe400078efcff */
[----:B------:R-:W-:-:S02]  /*3f90*/  MOV R18, RZ ;  /* 0x000000ff00127202 */ /* 0x000fc40000000f00 */
[----:B------:R-:W-:Y:S02]  /*3fa0*/  ISETP.GE.U32.AND P1, PT, R19, 0x3ff6a09f, PT ;  /* 0x3ff6a09f1300780c */ /* 0x000fe40003f26070 */
[----:B------:R-:W-:-:S11]  /*3fb0*/  MOV R21, R19 ;  /* 0x0000001300157202 */ /* 0x000fd60000000f00 */
[----:B------:R-:W-:-:S05]  /*3fc0*/  @P1 VIADD R16, R21, 0xfff00000 ;  /* 0xfff0000015101836 */ /* 0x000fca0000000000 */
[----:B------:R-:W-:Y:S02]  /*3fd0*/  @P1 MOV R21, R16 ;  /* 0x0000001000151202 */ /* 0x000fe40000000f00 */
[C---:B------:R-:W-:Y:S02]  /*3fe0*/  IADD3 R16, PT, PT, R36.reuse, -0x3ff, RZ ;  /* 0xfffffc0124107810 */ /* 0x040fe40007ffe0ff */
[----:B------:R-:W-:Y:S02]  /*3ff0*/  @P1 IADD3 R16, PT, PT, R36, -0x3fe, RZ ;  /* 0xfffffc0224101810 */ /* 0x000fe40007ffe0ff */
[C---:B------:R-:W-:Y:S02]  /*4000*/  DADD R24, R20.reuse, 1 ;  /* 0x3ff0000014187429 */ /* 0x040fe40000000000 */
[----:B------:R-:W-:Y:S01]  /*4010*/  DADD R20, R20, -1 ;  /* 0xbff0000014147429 */ /* 0x000fe20000000000 */
[----:B------:R-:W-:-:S03]  /*4020*/  LOP3.LUT R16, R16, 0x80000000, RZ, 0x3c, !PT ;  /* 0x8000000010107812 */ /* 0x000fc600078e3cff */
[----:B------:R-:W0:Y:S02]  /*4030*/  MUFU.RCP64H R19, R25 ;  /* 0x0000001900137308 */ /* 0x000e240000001800 */
[----:B0-----:R-:W-:-:S08]  /*4040*/  DFMA R24, -R24, R18, 1 ;  /* 0x3ff000001818742b */ /* 0x001fd00000000112 */
[----:B------:R-:W-:-:S08]  /*4050*/  DFMA R24, R24, R24, R24 ;  /* 0x000000181818722b */ /* 0x000fd00000000018 */
[----:B------:R-:W-:-:S08]  /*4060*/  DFMA R24, R18, R24, R18 ;  /* 0x000000181218722b */ /* 0x000fd00000000012 */
[----:B------:R-:W-:-:S08]  /*4070*/  DMUL R18, R20, R24 ;  /* 0x0000001814127228 */ /* 0x000fd00000000000 */
[----:B------:R-:W-:-:S08]  /*4080*/  DFMA R18, R20, R24, R18 ;  /* 0x000000181412722b */ /* 0x000fd00000000012 */
[----:B------:R-:W-:-:S08]  /*4090*/  DMUL R30, R18, R18 ;  /* 0x00000012121e7228 */ /* 0x000fd00000000000 */
[----:B------:R-:W-:Y:S01]  /*40a0*/  DFMA R22, R30, UR4, R22 ;  /* 0x000000041e167c2b */ /* 0x000fe20008000016 */
[----:B------:R-:W-:Y:S01]  /*40b0*/  UMOV UR4, 0x75488a3f ;  /* 0x75488a3f00047882 */ /* 0x000fe20000000000 */
[----:B------:R-:W-:-:S06]  /*40c0*/  UMOV UR5, 0x3ef3b20a ;  /* 0x3ef3b20a00057882 */ /* 0x000fcc0000000000 */
[----:B------:R-:W-:Y:S01]  /*40d0*/  DFMA R28, R30, R22, UR4 ;  /* 0x000000041e1c7e2b */ /* 0x000fe20008000016 */
[----:B------:R-:W-:Y:S01]  /*40e0*/  UMOV UR4, 0xe4faecd5 ;  /* 0xe4faecd500047882 */ /* 0x000fe20000000000 */
[----:B------:R-:W-:Y:S01]  /*40f0*/  UMOV UR5, 0x3f1745cd ;  /* 0x3f1745cd00057882 */ /* 0x000fe20000000000 */
[----:B------:R-:W-:-:S05]  /*4100*/  DADD R22, R20, -R18 ;  /* 0x0000000014167229 */ /* 0x000fca0000000812 */
[----:B------:R-:W-:Y:S01]  /*4110*/  DFMA R28, R30, R28, UR4 ;  /* 0x000000041e1c7e2b */ /* 0x000fe2000800001c */
[----:B------:R-:W-:Y:S01]  /*4120*/  UMOV UR4, 0x258a578b ;  /* 0x258a578b00047882 */ /* 0x000fe20000000000 */
[----:B------:R-:W-:Y:S01]  /*4130*/  UMOV UR5, 0x3f3c71c7 ;  /* 0x3f3c71c700057882 */ /* 0x000fe20000000000 */
[----:B------:R-:W-:-:S05]  /*4140*/  DADD R22, R22, R22 ;  /* 0x0000000016167229 */ /* 0x000fca0000000016 */
[----:B------:R-:W-:Y:S01]  /*4150*/  DFMA R28, R30, R28, UR4 ;  /* 0x000000041e1c7e2b */ /* 0x000fe2000800001c */
[----:B------:R-:W-:Y:S01]  /*4160*/  UMOV UR4, 0x9242b910 ;  /* 0x9242b91000047882 */ /* 0x000fe20000000000 */
[----:B------:R-:W-:Y:S01]  /*4170*/  UMOV UR5, 0x3f624924 ;  /* 0x3f62492400057882 */ /* 0x000fe20000000000 */
[----:B------:R-:W-:-:S05]  /*4180*/  DFMA R22, R20, -R18, R22 ;  /* 0x800000121416722b */ /* 0x000fca0000000016 */
[----:B------:R-:W-:Y:S01]  /*4190*/  DFMA R28, R30, R28, UR4 ;  /* 0x000000041e1c7e2b */ /* 0x000fe2000800001c */
[----:B------:R-:W-:Y:S01]  /*41a0*/  UMOV UR4, 0x99999dfb ;  /* 0x99999dfb00047882 */ /* 0x000fe20000000000 */
[----:B------:R-:W-:Y:S01]  /*41b0*/  UMOV UR5, 0x3f899999 ;  /* 0x3f89999900057882 */ /* 0x000fe20000000000 */
[----:B------:R-:W-:Y:S02]  /*41c0*/  DMUL R22, R24, R22 ;  /* 0x0000001618167228 */ /* 0x000fe40000000000 */
[----:B------:R-:W-:-:S03]  /*41d0*/  DMUL R24, R18, R18 ;  /* 0x0000001212187228 */ /* 0x000fc60000000000 */
[----:B------:R-:W-:Y:S01]  /*41e0*/  DFMA R28, R30, R28, UR4 ;  /* 0x000000041e1c7e2b */ /* 0x000fe2000800001c */
[----:B------:R-:W-:Y:S01]  /*41f0*/  UMOV UR4, 0x55555555 ;  /* 0x5555555500047882 */ /* 0x000fe20000000000 */
[----:B------:R-:W-:-:S03]  /*4200*/  UMOV UR5, 0x3fb55555 ;  /* 0x3fb5555500057882 */ /* 0x000fc60000000000 */
[----:B------:R-:W-:-:S03]  /*4210*/  DMUL R32, R18, R24 ;  /* 0x0000001812207228 */ /* 0x000fc60000000000 */
[----:B------:R-:W-:-:S08]  /*4220*/  DFMA R20, R30, R28, UR4 ;  /* 0x000000041e147e2b */ /* 0x000fd0000800001c */
[----:B------:R-:W-:Y:S01]  /*4230*/  DADD R26, -R20, UR4 ;  /* 0x00000004141a7e29 */ /* 0x000fe20008000100 */
[----:B------:R-:W-:Y:S01]  /*4240*/  UMOV UR4, 0xb9e7b0 ;  /* 0x00b9e7b000047882 */ /* 0x000fe20000000000 */
[----:B------:R-:W-:-:S06]  /*4250*/  UMOV UR5, 0x3c46a4cb ;  /* 0x3c46a4cb00057882 */ /* 0x000fcc0000000000 */
[----:B------:R-:W-:Y:S02]  /*4260*/  DFMA R26, R30, R28, R26 ;  /* 0x0000001c1e1a722b */ /* 0x000fe4000000001a */
[----:B------:R-:W-:Y:S01]  /*4270*/  DFMA R28, R18, R18, -R24 ;  /* 0x00000012121c722b */ /* 0x000fe20000000818 */
[----:B------:R-:W-:Y:S01]  /*4280*/  IADD3 R31, PT, PT, R23, 0x100000, RZ ;  /* 0x00100000171f7810 */ /* 0x000fe20007ffe0ff */
[----:B------:R-:W-:-:S06]  /*4290*/  IMAD.MOV.U32 R30, RZ, RZ, R22 ;  /* 0x000000ffff1e7224 */ /* 0x000fcc00078e0016 */
[----:B------:R-:W-:Y:S02]  /*42a0*/  DFMA R28, R18, R30, R28 ;  /* 0x0000001e121c722b */ /* 0x000fe4000000001c */
[----:B------:R-:W-:Y:S01]  /*42b0*/  DADD R30, R26, -UR4 ;  /* 0x800000041a1e7e29 */ /* 0x000fe20008000000 */
[----:B------:R-:W-:Y:S01]  /*42c0*/  UMOV UR4, 0x80000000 ;  /* 0x8000000000047882 */ /* 0x000fe20000000000 */
[----:B------:R-:W-:Y:S01]  /*42d0*/  DFMA R26, R18, R24, -R32 ;  /* 0x00000018121a722b */ /* 0x000fe20000000820 */
[----:B------:R-:W-:-:S07]  /*42e0*/  UMOV UR5, 0x43300000 ;  /* 0x4330000000057882 */ /* 0x000fce0000000000 */
[----:B------:R-:W-:Y:S02]  /*42f0*/  DFMA R26, R22, R24, R26 ;  /* 0x00000018161a722b */ /* 0x000fe4000000001a */
[----:B------:R-:W-:-:S06]  /*4300*/  DADD R24, R20, R30 ;  /* 0x0000000014187229 */ /* 0x000fcc000000001e */
[----:B------:R-:W-:Y:S02]  /*4310*/  DFMA R26, R18, R28, R26 ;  /* 0x0000001c121a722b */ /* 0x000fe4000000001a */
[----:B------:R-:W-:Y:S02]  /*4320*/  DADD R28, R20, -R24 ;  /* 0x00000000141c7229 */ /* 0x000fe40000000818 */
[----:B------:R-:W-:-:S06]  /*4330*/  DMUL R20, R24, R32 ;  /* 0x0000002018147228 */ /* 0x000fcc0000000000 */
[----:B------:R-:W-:Y:S02]  /*4340*/  DADD R30, R30, R28 ;  /* 0x000000001e1e7229 */ /* 0x000fe4000000001c */
[----:B------:R-:W-:-:S08]  /*4350*/  DFMA R28, R24, R32, -R20 ;  /* 0x00000020181c722b */ /* 0x000fd00000000814 */
[----:B------:R-:W-:-:S08]  /*4360*/  DFMA R26, R24, R26, R28 ;  /* 0x0000001a181a722b */ /* 0x000fd0000000001c */
[----:B------:R-:W-:-:S08]  /*4370*/  DFMA R30, R30, R32, R26 ;  /* 0x000000201e1e722b */ /* 0x000fd0000000001a */
[----:B------:R-:W-:-:S08]  /*4380*/  DADD R26, R20, R30 ;  /* 0x00000000141a7229 */ /* 0x000fd0000000001e */
[--C-:B------:R-:W-:Y:S02]  /*4390*/  DADD R24, R18, R26.reuse ;  /* 0x0000000012187229 */ /* 0x100fe4000000001a */
[----:B------:R-:W-:-:S06]  /*43a0*/  DADD R20, R20, -R26 ;  /* 0x0000000014147229 */ /* 0x000fcc000000081a */
[----:B------:R-:W-:Y:S02]  /*43b0*/  DADD R18, R18, -R24 ;  /* 0x0000000012127229 */ /* 0x000fe40000000818 */
[----:B------:R-:W-:-:S06]  /*43c0*/  DADD R20, R30, R20 ;  /* 0x000000001e147229 */ /* 0x000fcc0000000014 */
[----:B------:R-:W-:-:S08]  /*43d0*/  DADD R18, R26, R18 ;  /* 0x000000001a127229 */ /* 0x000fd00000000012 */
[----:B------:R-:W-:-:S08]  /*43e0*/  DADD R18, R20, R18 ;  /* 0x0000000014127229 */ /* 0x000fd00000000012 */
[----:B------:R-:W-:Y:S02]  /*43f0*/  DADD R22, R22, R18 ;  /* 0x0000000016167229 */ /* 0x000fe40000000012 */
[----:B------:R-:W-:Y:S01]  /*4400*/  DADD R18, R16, -UR4 ;  /* 0x8000000410127e29 */ /* 0x000fe20008000000 */
[----:B------:R-:W-:Y:S01]  /*4410*/  UMOV UR4, 0xfefa39ef ;  /* 0xfefa39ef00047882 */ /* 0x000fe20000000000 */
[----:B------:R-:W-:-:S04]  /*4420*/  UMOV UR5, 0x3fe62e42 ;  /* 0x3fe62e4200057882 */ /* 0x000fc80000000000 */
[----:B------:R-:W-:-:S08]  /*4430*/  DADD R20, R24, R22 ;  /* 0x0000000018147229 */ /* 0x000fd00000000016 */
[--C-:B------:R-:W-:Y:S02]  /*4440*/  DFMA R16, R18, UR4, R20.reuse ;  /* 0x0000000412107c2b */ /* 0x100fe40008000014 */
[----:B------:R-:W-:-:S06]  /*4450*/  DADD R26, R24, -R20 ;  /* 0x00000000181a7229 */ /* 0x000fcc0000000814 */
[----:B------:R-:W-:Y:S02]  /*4460*/  DFMA R24, R18, -UR4, R16 ;  /* 0x8000000412187c2b */ /* 0x000fe40008000010 */
[----:B------:R-:W-:-:S06]  /*4470*/  DADD R26, R22, R26 ;  /* 0x00000000161a7229 */ /* 0x000fcc000000001a */
[----:B------:R-:W-:-:S08]  /*4480*/  DADD R24, -R20, R24 ;  /* 0x0000000014187229 */ /* 0x000fd00000000118 */
[----:B------:R-:W-:Y:S01]  /*4490*/  DADD R20, R26, -R24 ;  /* 0x000000001a147229 */ /* 0x000fe20000000818 */
[----:B------:R-:W-:Y:S01]  /*44a0*/  HFMA2 R25, -RZ, RZ, 1.9912109375, 0.00128841400146484375 ;  /* 0x3ff71547ff197431 */ /* 0x000fe200000001ff */
[----:B------:R-:W-:-:S06]  /*44b0*/  MOV R24, 0x652b82fe ;  /* 0x652b82fe00187802 */ /* 0x000fcc0000000f00 */
[----:B------:R-:W-:-:S08]  /*44c0*/  DFMA R20, R18, UR6, R20 ;  /* 0x0000000612147c2b */ /* 0x000fd00008000014 */
[----:B------:R-:W-:-:S08]  /*44d0*/  DADD R18, R16, R20 ;  /* 0x0000000010127229 */ /* 0x000fd00000000014 */
[----:B------:R-:W-:Y:S02]  /*44e0*/  DADD R22, R16, -R18 ;  /* 0x0000000010167229 */ /* 0x000fe40000000812 */
[----:B------:R-:W-:-:S06]  /*44f0*/  DMUL R16, R18, 2 ;  /* 0x4000000012107828 */ /* 0x000fcc0000000000 */
[----:B------:R-:W-:Y:S02]  /*4500*/  DADD R20, R20, R22 ;  /* 0x0000000014147229 */ /* 0x000fe40000000016 */
[----:B------:R-:W-:-:S08]  /*4510*/  DFMA R18, R18, 2, -R16 ;  /* 0x400000001212782b */ /* 0x000fd00000000810 */
[----:B------:R-:W-:-:S08]  /*4520*/  DFMA R20, R20, 2, R18 ;  /* 0x400000001414782b */ /* 0x000fd00000000012 */
[----:B------:R-:W-:-:S08]  /*4530*/  DADD R26, R16, R20 ;  /* 0x00000000101a7229 */ /* 0x000fd00000000014 */
[----:B------:R-:W-:Y:S02]  /*4540*/  DFMA R24, R26, R24, 6.75539944105574400000e+15 ;  /* 0x433800001a18742b */ /* 0x000fe40000000018 */
[----:B------:R-:W-:Y:S01]  /*4550*/  FSETP.GEU.AND P0, PT, |R27|, 4.1917929649353027344, PT ;  /* 0x4086232b1b00780b */ /* 0x000fe20003f0e200 */
[----:B------:R-:W-:-:S05]  /*4560*/  DADD R16, R16, -R26 ;  /* 0x0000000010107229 */ /* 0x000fca000000081a */
[----:B------:R-:W-:-:S03]  /*4570*/  DADD R18, R24, -6.75539944105574400000e+15 ;  /* 0xc338000018127429 */ /* 0x000fc60000000000 */
[----:B------:R-:W-:-:S05]  /*4580*/  DADD R20, R20, R16 ;  /* 0x0000000014147229 */ /* 0x000fca0000000010 */
[----:B------:R-:W-:Y:S01]  /*4590*/  DFMA R22, R18, -UR4, R26 ;  /* 0x8000000412167c2b */ /* 0x000fe2000800001a */
[----:B------:R-:W-:Y:S01]  /*45a0*/  UMOV UR4, 0x3b39803f ;  /* 0x3b39803f00047882 */ /* 0x000fe20000000000 */
[----:B------:R-:W-:-:S06]  /*45b0*/  UMOV UR5, 0x3c7abc9e ;  /* 0x3c7abc9e00057882 */ /* 0x000fcc0000000000 */
[----:B------:R-:W-:Y:S01]  /*45c0*/  DFMA R22, R18, -UR4, R22 ;  /* 0x8000000412167c2b */ /* 0x000fe20008000016 */
[----:B------:R-:W-:Y:S01]  /*45d0*/  UMOV UR4, 0x69ce2bdf ;  /* 0x69ce2bdf00047882 */ /* 0x000fe20000000000 */
[----:B------:R-:W-:Y:S01]  /*45e0*/  IMAD.MOV.U32 R18, RZ, RZ, -0x35dec16 ;  /* 0xfca213eaff127424 */ /* 0x000fe200078e00ff */
[----:B------:R-:W-:Y:S01]  /*45f0*/  MOV R19, 0x3e928af3 ;  /* 0x3e928af300137802 */ /* 0x000fe20000000f00 */
[----:B------:R-:W-:-:S05]  /*4600*/  UMOV UR5, 0x3e5ade15 ;  /* 0x3e5ade1500057882 */ /* 0x000fca0000000000 */
[----:B------:R-:W-:Y:S01]  /*4610*/  DFMA R18, R22, UR4, R18 ;  /* 0x0000000416127c2b */ /* 0x000fe20008000012 */
[----:B------:R-:W-:Y:S01]  /*4620*/  UMOV UR4, 0x62401315 ;  /* 0x6240131500047882 */ /* 0x000fe20000000000 */
[----:B------:R-:W-:-:S06]  /*4630*/  UMOV UR5, 0x3ec71dee ;  /* 0x3ec71dee00057882 */ /* 0x000fcc0000000000 */
[----:B------:R-:W-:Y:S01]  /*4640*/  DFMA R18, R22, R18, UR4 ;  /* 0x0000000416127e2b */ /* 0x000fe20008000012 */
        /* <DEDUP_REMOVED lines=20> */
[----:B------:R-:W-:-:S08]  /*4790*/  DFMA R18, R22, R18, UR4 ;  /* 0x0000000416127e2b */ /* 0x000fd00008000012 */
[----:B------:R-:W-:-:S08]  /*47a0*/  DFMA R18, R22, R18, 1 ;  /* 0x3ff000001612742b */ /* 0x000fd00000000012 */
[----:B------:R-:W-:-:S10]  /*47b0*/  DFMA R18, R22, R18, 1 ;  /* 0x3ff000001612742b */ /* 0x000fd40000000012 */
[----:B------:R-:W-:Y:S01]  /*47c0*/  LEA R23, R24, R19, 0x14 ;  /* 0x0000001318177211 */ /* 0x000fe200078ea0ff */
[----:B------:R-:W-:Y:S01]  /*47d0*/  IMAD.MOV.U32 R22, RZ, RZ, R18 ;  /* 0x000000ffff167224 */ /* 0x000fe200078e0012 */
[----:B------:R-:W-:Y:S06]  /*47e0*/  @!P0 BRA `(.L_x_90) ;  /* 0x0000000000308947 */ /* 0x000fec0003800000 */
[----:B------:R-:W-:Y:S01]  /*47f0*/  FSETP.GEU.AND P1, PT, |R27|, 4.2275390625, PT ;  /* 0x408748001b00780b */ /* 0x000fe20003f2e200 */
[C---:B------:R-:W-:Y:S02]  /*4800*/  DADD R22, R26.reuse, +INF ;  /* 0x7ff000001a167429 */ /* 0x040fe40000000000 */
[----:B------:R-:W-:-:S08]  /*4810*/  DSETP.GEU.AND P0, PT, R26, RZ, PT ;  /* 0x000000ff1a00722a */ /* 0x000fd00003f0e000 */
[----:B------:R-:W-:Y:S02]  /*4820*/  FSEL R22, R22, RZ, P0 ;  /* 0x000000ff16167208 */ /* 0x000fe40000000000 */
[----:B------:R-:W-:Y:S02]  /*4830*/  @!P1 LEA.HI R16, R24, R24, RZ, 0x1 ;  /* 0x0000001818109211 */ /* 0x000fe400078f08ff */
[----:B------:R-:W-:Y:S02]  /*4840*/  FSEL R23, R23, RZ, P0 ;  /* 0x000000ff17177208 */ /* 0x000fe40000000000 */
[----:B------:R-:W-:-:S04]  /*4850*/  @!P1 SHF.R.S32.HI R16, RZ, 0x1, R16 ;  /* 0x00000001ff109819 */ /* 0x000fc80000011410 */
[----:B------:R-:W-:Y:S02]  /*4860*/  @!P1 IADD3 R17, PT, PT, R24, -R16, RZ ;  /* 0x8000001018119210 */ /* 0x000fe40007ffe0ff */
[----:B------:R-:W-:Y:S01]  /*4870*/  @!P1 LEA R19, R16, R19, 0x14 ;  /* 0x0000001310139211 */ /* 0x000fe200078ea0ff */
[----:B------:R-:W-:Y:S01]  /*4880*/  @!P1 IMAD.MOV.U32 R16, RZ, RZ, RZ ;  /* 0x000000ffff109224 */ /* 0x000fe200078e00ff */
[----:B------:R-:W-:-:S06]  /*4890*/  @!P1 LEA R17, R17, 0x3ff00000, 0x14 ;  /* 0x3ff0000011119811 */ /* 0x000fcc00078ea0ff */
[----:B------:R-:W-:-:S11]  /*48a0*/  @!P1 DMUL R22, R18, R16 ;  /* 0x0000001012169228 */ /* 0x000fd60000000000 */
.L_x_90:
[----:B------:R-:W-:Y:S01]  /*48b0*/  DFMA R20, R20, R22, R22 ;  /* 0x000000161414722b */ /* 0x000fe20000000016 */
[----:B------:R-:W-:Y:S01]  /*48c0*/  MOV R18, R0 ;  /* 0x0000000000127202 */ /* 0x000fe20000000f00 */
[----:B------:R-:W-:Y:S01]  /*48d0*/  DSETP.NEU.AND P0, PT, |R22|, +INF , PT ;  /* 0x7ff000001600742a */ /* 0x000fe20003f0d200 */
[----:B------:R-:W-:-:S07]  /*48e0*/  MOV R19, 0x0 ;  /* 0x0000000000137802 */ /* 0x000fce0000000f00 */
[----:B------:R-:W-:Y:S02]  /*48f0*/  FSEL R16, R22, R20, !P0 ;  /* 0x0000001416107208 */ /* 0x000fe40004000000 */
[----:B------:R-:W-:Y:S01]  /*4900*/  FSEL R20, R23, R21, !P0 ;  /* 0x0000001517147208 */ /* 0x000fe20004000000 */
[----:B------:R-:W-:Y:S06]  /*4910*/  RET.REL.NODEC R18 `(_Z10preprocessiiiPKfPfS1_) ;  /* 0xffffffb412b87950 */ /* 0x000fec0003c3ffff */
.L_x_91:
[----:B------:R-:W-:-:S00]  /*4920*/  BRA `(.L_x_91) ;  /* 0xfffffffc00fc7947 */ /* 0x000fc0000383ffff */
[----:B------:R-:W-:-:S00]  /*4930*/  NOP ;  /* 0x0000000000007918 */ /* 0x000fc00000000000 */
        /* <DEDUP_REMOVED lines=12> */
.L_x_115:


//--------------------- .text._Z8mykerneliiiPKfPf --------------------------
	.section	.text._Z8mykerneliiiPKfPf,"ax",@progbits
	.align	128
        .global         _Z8mykerneliiiPKfPf
        .type           _Z8mykerneliiiPKfPf,@function
        .size           _Z8mykerneliiiPKfPf,(.L_x_117 - _Z8mykerneliiiPKfPf)
        .other          _Z8mykerneliiiPKfPf,@"STO_CUDA_ENTRY STV_DEFAULT"
_Z8mykerneliiiPKfPf:
.text._Z8mykerneliiiPKfPf:
[----:B------:R-:W-:Y:S01]  /*0000*/  LDC R1, c[0x0][0x37c] ;  /* 0x0000df00ff017b82 */ /* 0x000fe20000000800 */
[----:B------:R-:W0:Y:S07]  /*0010*/  S2R R15, SR_CTAID.X ;  /* 0x00000000000f7919 */ /* 0x000e2e0000002500 */
[----:B------:R-:W1:Y:S01]  /*0020*/  LDC R16, c[0x0][0x384] ;  /* 0x0000e100ff107b82 */ /* 0x000e620000000800 */
[----:B------:R-:W2:Y:S01]  /*0030*/  S2R R17, SR_CTAID.Y ;  /* 0x0000000000117919 */ /* 0x000ea20000002600 */
[----:B------:R-:W3:Y:S01]  /*0040*/  S2R R58, SR_TID.Y ;  /* 0x00000000003a7919 */ /* 0x000ee20000002200 */
[----:B------:R-:W4:Y:S01]  /*0050*/  S2R R5, SR_TID.X ;  /* 0x0000000000057919 */ /* 0x000f220000002100 */
[----:B0-----:R-:W-:-:S02]  /*0060*/  IMAD.SHL.U32 R0, R15, 0x40, RZ ;  /* 0x000000400f007824 */ /* 0x001fc400078e00ff */
[----:B--2---:R-:W-:-:S04]  /*0070*/  IMAD.SHL.U32 R3, R17, 0x40, RZ ;  /* 0x0000004011037824 */ /* 0x004fc800078e00ff */
[----:B---3--:R-:W-:Y:S01]  /*0080*/  IMAD.IADD R58, R3, 0x1, R58 ;  /* 0x00000001033a7824 */ /* 0x008fe200078e023a */
[----:B----4-:R-:W-:-:S04]  /*0090*/  IADD3 R56, PT, PT, R0, R5, RZ ;  /* 0x0000000500387210 */ /* 0x010fc80007ffe0ff */
[----:B------:R-:W-:-:S04]  /*00a0*/  VIMNMX R5, PT, PT, R56, R58, !PT ;  /* 0x0000003a38057248 */ /* 0x000fc80007fe0100 */
[----:B-1----:R-:W-:-:S04]  /*00b0*/  ISETP.GE.AND P0, PT, R5, R16, PT ;  /* 0x000000100500720c */ /* 0x002fc80003f06270 */
[----:B------:R-:W-:-:S13]  /*00c0*/  ISETP.GT.OR P0, PT, R3, R0, P0 ;  /* 0x000000000300720c */ /* 0x000fda0000704670 */
[----:B------:R-:W-:Y:S05]  /*00d0*/  @P0 EXIT ;  /* 0x000000000000094d */ /* 0x000fea0003800000 */
[----:B------:R-:W0:Y:S01]  /*00e0*/  S2R R2, SR_TID.Y ;  /* 0x0000000000027919 */ /* 0x000e220000002200 */
[----:B------:R-:W1:Y:S01]  /*00f0*/  LDCU UR4, c[0x0][0x388] ;  /* 0x00007100ff0477ac */ /* 0x000e620008000800 */
[----:B------:R-:W-:Y:S02]  /*0100*/  HFMA2 R67, -RZ, RZ, 0, 0 ;  /* 0x00000000ff437431 */ /* 0x000fe400000001ff */
[----:B------:R-:W-:Y:S01]  /*0110*/  IMAD.MOV.U32 R14, RZ, RZ, RZ ;  /* 0x000000ffff0e7224 */ /* 0x000fe200078e00ff */
[----:B------:R-:W2:Y:S01]  /*0120*/  S2R R0, SR_TID.X ;  /* 0x0000000000007919 */ /* 0x000ea20000002100 */
[----:B------:R-:W-:Y:S01]  /*0130*/  HFMA2 R81, -RZ, RZ, 0, 0 ;  /* 0x00000000ff517431 */ /* 0x000fe200000001ff */
[----:B------:R-:W-:Y:S01]  /*0140*/  CS2R R12, SRZ ;  /* 0x00000000000c7805 */ /* 0x000fe2000001ff00 */
[----:B------:R-:W-:Y:S01]  /*0150*/  HFMA2 R73, -RZ, RZ, 0, 0 ;  /* 0x00000000ff497431 */ /* 0x000fe200000001ff */
[----:B------:R-:W-:Y:S01]  /*0160*/  CS2R R10, SRZ ;  /* 0x00000000000a7805 */ /* 0x000fe2000001ff00 */
[----:B------:R-:W-:Y:S01]  /*0170*/  HFMA2 R87, -RZ, RZ, 0, 0 ;  /* 0x00000000ff577431 */ /* 0x000fe200000001ff */
[----:B------:R-:W-:Y:S01]  /*0180*/  CS2R R8, SRZ ;  /* 0x0000000000087805 */ /* 0x000fe2000001ff00 */
[----:B------:R-:W-:Y:S01]  /*0190*/  HFMA2 R50, -RZ, RZ, 0, 0 ;  /* 0x00000000ff327431 */ /* 0x000fe200000001ff */
[----:B------:R-:W-:-:S02]  /*01a0*/  CS2R R18, SRZ ;  /* 0x0000000000127805 */ /* 0x000fc4000001ff00 */
[----:B------:R-:W-:Y:S02]  /*01b0*/  CS2R R20, SRZ ;  /* 0x0000000000147805 */ /* 0x000fe4000001ff00 */
[----:B------:R-:W-:Y:S02]  /*01c0*/  CS2R R22, SRZ ;  /* 0x0000000000167805 */ /* 0x000fe4000001ff00 */
[----:B------:R-:W-:Y:S02]  /*01d0*/  CS2R R24, SRZ ;  /* 0x0000000000187805 */ /* 0x000fe4000001ff00 */
[----:B------:R-:W-:Y:S02]  /*01e0*/  CS2R R26, SRZ ;  /* 0x00000000001a7805 */ /* 0x000fe4000001ff00 */
[----:B------:R-:W-:Y:S02]  /*01f0*/  CS2R R28, SRZ ;  /* 0x00000000001c7805 */ /* 0x000fe4000001ff00 */
[----:B------:R-:W-:Y:S01]  /*0200*/  CS2R R30, SRZ ;  /* 0x00000000001e7805 */ /* 0x000fe2000001ff00 */
[----:B-1----:R-:W-:Y:S01]  /*0210*/  UISETP.GE.AND UP0, UPT, UR4, 0x1, UPT ;  /* 0x000000010400788c */ /* 0x002fe2000bf06270 */
[----:B------:R-:W-:-:S02]  /*0220*/  CS2R R32, SRZ ;  /* 0x0000000000207805 */ /* 0x000fc4000001ff00 */
[----:B------:R-:W-:Y:S02]  /*0230*/  CS2R R36, SRZ ;  /* 0x0000000000247805 */ /* 0x000fe4000001ff00 */
[----:B------:R-:W-:Y:S02]  /*0240*/  CS2R R38, SRZ ;  /* 0x0000000000267805 */ /* 0x000fe4000001ff00 */
[----:B------:R-:W-:Y:S02]  /*0250*/  CS2R R40, SRZ ;  /* 0x0000000000287805 */ /* 0x000fe4000001ff00 */
[----:B------:R-:W-:Y:S02]  /*0260*/  CS2R R34, SRZ ;  /* 0x0000000000227805 */ /* 0x000fe4000001ff00 */
[----:B------:R-:W-:Y:S02]  /*0270*/  CS2R R44, SRZ ;  /* 0x00000000002c7805 */ /* 0x000fe4000001ff00 */
[----:B------:R-:W-:-:S02]  /*0280*/  CS2R R46, SRZ ;  /* 0x00000000002e7805 */ /* 0x000fc4000001ff00 */
[----:B------:R-:W-:Y:S02]  /*0290*/  CS2R R48, SRZ ;  /* 0x0000000000307805 */ /* 0x000fe4000001ff00 */
[----:B------:R-:W-:Y:S01]  /*02a0*/  CS2R R42, SRZ ;  /* 0x00000000002a7805 */ /* 0x000fe2000001ff00 */
[----:B------:R-:W-:Y:S01]  /*02b0*/  IMAD.MOV.U32 R61, RZ, RZ, RZ ;  /* 0x000000ffff3d7224 */ /* 0x000fe200078e00ff */
[----:B------:R-:W-:Y:S01]  /*02c0*/  MOV R63, RZ ;  /* 0x000000ff003f7202 */ /* 0x000fe20000000f00 */
[----:B------:R-:W-:Y:S01]  /*02d0*/  IMAD.MOV.U32 R65, RZ, RZ, RZ ;  /* 0x000000ffff417224 */ /* 0x000fe200078e00ff */
[----:B0-----:R-:W-:Y:S02]  /*02e0*/  LEA R17, R17, R2, 0x6 ;  /* 0x0000000211117211 */ /* 0x001fe400078e30ff */
[----:B------:R-:W-:Y:S01]  /*02f0*/  CS2R R52, SRZ ;  /* 0x0000000000347805 */ /* 0x000fe2000001ff00 */
[----:B------:R-:W0:Y:S01]  /*0300*/  LDC.64 R2, c[0x0][0x398] ;  /* 0x0000e600ff027b82 */ /* 0x000e220000000a00 */
[----:B------:R-:W-:Y:S01]  /*0310*/  CS2R R54, SRZ ;  /* 0x0000000000367805 */ /* 0x000fe2000001ff00 */
[----:B--2---:R-:W-:-:S02]  /*0320*/  IMAD R15, R15, 0x40, R0 ;  /* 0x000000400f0f7824 */ /* 0x004fc400078e0200 */
[----:B------:R-:W-:Y:S02]  /*0330*/  HFMA2 R0, -RZ, RZ, 0, 0 ;  /* 0x00000000ff007431 */ /* 0x000fe400000001ff */
[----:B------:R-:W-:Y:S01]  /*0340*/  IMAD.MOV.U32 R57, RZ, RZ, RZ ;  /* 0x000000ffff397224 */ /* 0x000fe200078e00ff */
[----:B------:R-:W-:Y:S01]  /*0350*/  MOV R59, RZ ;  /* 0x000000ff003b7202 */ /* 0x000fe20000000f00 */
[----:B------:R-:W-:Y:S01]  /*0360*/  IMAD.MOV.U32 R79, RZ, RZ, RZ ;  /* 0x000000ffff4f7224 */ /* 0x000fe200078e00ff */
[----:B------:R-:W-:Y:S01]  /*0370*/  MOV R69, RZ ;  /* 0x000000ff00457202 */ /* 0x000fe20000000f00 */
[----:B------:R-:W-:Y:S01]  /*0380*/  IMAD.MOV.U32 R83, RZ, RZ, RZ ;  /* 0x000000ffff537224 */ /* 0x000fe200078e00ff */
[----:B------:R-:W-:Y:S01]  /*0390*/  MOV R77, RZ ;  /* 0x000000ff004d7202 */ /* 0x000fe20000000f00 */
[----:B------:R-:W-:Y:S01]  /*03a0*/  IMAD.MOV.U32 R71, RZ, RZ, RZ ;  /* 0x000000ffff477224 */ /* 0x000fe200078e00ff */
[----:B------:R-:W-:Y:S01]  /*03b0*/  MOV R91, RZ ;  /* 0x000000ff005b7202 */ /* 0x000fe20000000f00 */
[----:B------:R-:W-:Y:S01]  /*03c0*/  IMAD.MOV.U32 R75, RZ, RZ, RZ ;  /* 0x000000ffff4b7224 */ /* 0x000fe200078e00ff */
[----:B------:R-:W1:Y:S01]  /*03d0*/  LDCU.64 UR6, c[0x0][0x358] ;  /* 0x00006b00ff0677ac */ /* 0x000e620008000a00 */
[----:B------:R-:W-:-:S02]  /*03e0*/  IMAD.MOV.U32 R85, RZ, RZ, RZ ;  /* 0x000000ffff557224 */ /* 0x000fc400078e00ff */
[----:B------:R-:W-:Y:S02]  /*03f0*/  IMAD.MOV.U32 R89, RZ, RZ, RZ ;  /* 0x000000ffff597224 */ /* 0x000fe400078e00ff */
[----:B------:R-:W-:Y:S02]  /*0400*/  IMAD.MOV.U32 R93, RZ, RZ, RZ ;  /* 0x000000ffff5d7224 */ /* 0x000fe400078e00ff */
[----:B------:R-:W-:Y:S01]  /*0410*/  IMAD R51, R17, R16, R15 ;  /* 0x0000001011337224 */ /* 0x000fe200078e020f */
[----:B------:R-:W-:Y:S06]  /*0420*/  BRA.U !UP0, `(.L_x_92) ;  /* 0x00000005086c7547 */ /* 0x000fec000b800000 */
[----:B------:R-:W-:Y:S01]  /*0430*/  IMAD.MOV.U32 R14, RZ, RZ, RZ ;  /* 0x000000ffff0e7224 */ /* 0x000fe200078e00ff */
[----:B------:R-:W2:Y:S01]  /*0440*/  LDCU UR5, c[0x0][0x380] ;  /* 0x00007000ff0577ac */ /* 0x000ea20008000800 */
[----:B------:R-:W-:-:S12]  /*0450*/  UIADD3 UR4, UPT, UPT, -UR4, URZ, URZ ;  /* 0x000000ff04047290 */ /* 0x000fd8000fffe1ff */
.L_x_93:
[----:B------:R-:W3:Y:S02]  /*0460*/  LDC.64 R6, c[0x0][0x390] ;  /* 0x0000e400ff067b82 */ /* 0x000ee40000000a00 */
[----:B---3--:R-:W-:-:S04]  /*0470*/  IMAD.WIDE R4, R58, 0x4, R6 ;  /* 0x000000043a047825 */ /* 0x008fc800078e0206 */
[C---:B------:R-:W-:Y:S01]  /*0480*/  IMAD.WIDE R6, R56.reuse, 0x4, R6 ;  /* 0x0000000438067825 */ /* 0x040fe200078e0206 */
[----:B-1----:R-:W3:Y:S04]  /*0490*/  LDG.E R60, desc[UR6][R4.64] ;  /* 0x00000006043c7981 */ /* 0x002ee8000c1e1900 */
        /* <DEDUP_REMOVED lines=15> */
[----:B------:R-:W-:Y:S01]  /*0590*/  UIADD3 UR4, UPT, UPT, UR4, 0x1, URZ ;  /* 0x0000000104047890 */ /* 0x000fe2000fffe0ff */
[----:B--2---:R-:W-:Y:S01]  /*05a0*/  IADD3 R56, PT, PT, R56, UR5, RZ ;  /* 0x0000000538387c10 */ /* 0x004fe2000fffe0ff */
[----:B------:R-:W-:-:S02]  /*05b0*/  VIADD R58, R58, UR5 ;  /* 0x000000053a3a7c36 */ /* 0x000fc40008000000 */
[----:B------:R-:W-:Y:S01]  /*05c0*/  UISETP.NE.AND UP0, UPT, UR4, URZ, UPT ;  /* 0x000000ff0400728c */ /* 0x000fe2000bf05270 */
[----:B---3--:R-:W-:Y:S01]  /*05d0*/  FFMA R50, R60, R62, R50 ;  /* 0x0000003e3c327223 */ /* 0x008fe20000000032 */
[C---:B----4-:R-:W-:Y:S01]  /*05e0*/  FFMA R77, R62.reuse, R64, R77 ;  /* 0x000000403e4d7223 */ /* 0x050fe2000000004d */
[C---:B-----5:R-:W-:Y:S01]  /*05f0*/  FFMA R59, R62.reuse, R68, R59 ;  /* 0x000000443e3b7223 */ /* 0x060fe2000000003b */
[C---:B------:R-:W-:Y:S01]  /*0600*/  FFMA R44, R62.reuse, R72, R44 ;  /* 0x000000483e2c7223 */ /* 0x040fe2000000002c */
[C---:B------:R-:W-:Y:S01]  /*0610*/  FFMA R35, R62.reuse, R76, R35 ;  /* 0x0000004c3e237223 */ /* 0x040fe20000000023 */
[C---:B------:R-:W-:Y:S01]  /*0620*/  FFMA R26, R62.reuse, R80, R26 ;  /* 0x000000503e1a7223 */ /* 0x040fe2000000001a */
[C---:B------:R-:W-:Y:S01]  /*0630*/  FFMA R25, R62.reuse, R84, R25 ;  /* 0x000000543e197223 */ /* 0x040fe20000000019 */
[----:B------:R-:W-:Y:S01]  /*0640*/  FFMA R0, R62, R88, R0 ;  /* 0x000000583e007223 */ /* 0x000fe20000000000 */
[-C--:B------:R-:W-:Y:S01]  /*0650*/  FFMA R93, R60, R66.reuse, R93 ;  /* 0x000000423c5d7223 */ /* 0x080fe2000000005d */
[----:B------:R-:W-:Y:S01]  /*0660*/  FFMA R75, R64, R66, R75 ;  /* 0x00000042404b7223 */ /* 0x000fe2000000004b */
[C---:B------:R-:W-:Y:S01]  /*0670*/  FFMA R57, R66.reuse, R68, R57 ;  /* 0x0000004442397223 */ /* 0x040fe20000000039 */
[C---:B------:R-:W-:Y:S01]  /*0680*/  FFMA R43, R66.reuse, R72, R43 ;  /* 0x00000048422b7223 */ /* 0x040fe2000000002b */
[C---:B------:R-:W-:Y:S01]  /*0690*/  FFMA R34, R66.reuse, R76, R34 ;  /* 0x0000004c42227223 */ /* 0x040fe20000000022 */
[C---:B------:R-:W-:Y:S01]  /*06a0*/  FFMA R33, R66.reuse, R80, R33 ;  /* 0x0000005042217223 */ /* 0x040fe20000000021 */
[C---:B------:R-:W-:Y:S01]  /*06b0*/  FFMA R24, R66.reuse, R84, R24 ;  /* 0x0000005442187223 */ /* 0x040fe20000000018 */
[----:B------:R-:W-:Y:S01]  /*06c0*/  FFMA R8, R66, R88, R8 ;  /* 0x0000005842087223 */ /* 0x000fe20000000008 */
[-C--:B------:R-:W-:Y:S01]  /*06d0*/  FFMA R91, R60, R70.reuse, R91 ;  /* 0x000000463c5b7223 */ /* 0x080fe2000000005b */
[-C--:B------:R-:W-:Y:S01]  /*06e0*/  FFMA R73, R64, R70.reuse, R73 ;  /* 0x0000004640497223 */ /* 0x080fe20000000049 */
[----:B------:R-:W-:Y:S01]  /*06f0*/  FFMA R55, R68, R70, R55 ;  /* 0x0000004644377223 */ /* 0x000fe20000000037 */
[C---:B------:R-:W-:Y:S01]  /*0700*/  FFMA R42, R70.reuse, R72, R42 ;  /* 0x00000048462a7223 */ /* 0x040fe2000000002a */
[C---:B------:R-:W-:Y:S01]  /*0710*/  FFMA R41, R70.reuse, R76, R41 ;  /* 0x0000004c46297223 */ /* 0x040fe20000000029 */
[C---:B------:R-:W-:Y:S01]  /*0720*/  FFMA R32, R70.reuse, R80, R32 ;  /* 0x0000005046207223 */ /* 0x040fe20000000020 */
[C---:B------:R-:W-:Y:S01]  /*0730*/  FFMA R23, R70.reuse, R84, R23 ;  /* 0x0000005446177223 */ /* 0x040fe20000000017 */
[----:B------:R-:W-:Y:S01]  /*0740*/  FFMA R9, R70, R88, R9 ;  /* 0x0000005846097223 */ /* 0x000fe20000000009 */
[-C--:B------:R-:W-:Y:S01]  /*0750*/  FFMA R89, R60, R74.reuse, R89 ;  /* 0x0000004a3c597223 */ /* 0x080fe20000000059 */
[-C--:B------:R-:W-:Y:S01]  /*0760*/  FFMA R71, R64, R74.reuse, R71 ;  /* 0x0000004a40477223 */ /* 0x080fe20000000047 */
[-C--:B------:R-:W-:Y:S01]  /*0770*/  FFMA R53, R68, R74.reuse, R53 ;  /* 0x0000004a44357223 */ /* 0x080fe20000000035 */
[----:B------:R-:W-:Y:S01]  /*0780*/  FFMA R49, R72, R74, R49 ;  /* 0x0000004a48317223 */ /* 0x000fe20000000031 */
[C---:B------:R-:W-:Y:S01]  /*0790*/  FFMA R40, R74.reuse, R76, R40 ;  /* 0x0000004c4a287223 */ /* 0x040fe20000000028 */
[C---:B------:R-:W-:Y:S01]  /*07a0*/  FFMA R31, R74.reuse, R80, R31 ;  /* 0x000000504a1f7223 */ /* 0x040fe2000000001f */
[C---:B------:R-:W-:Y:S01]  /*07b0*/  FFMA R22, R74.reuse, R84, R22 ;  /* 0x000000544a167223 */ /* 0x040fe20000000016 */
[----:B------:R-:W-:Y:S01]  /*07c0*/  FFMA R10, R74, R88, R10 ;  /* 0x000000584a0a7223 */ /* 0x000fe2000000000a */
[-C--:B------:R-:W-:Y:S01]  /*07d0*/  FFMA R87, R60, R78.reuse, R87 ;  /* 0x0000004e3c577223 */ /* 0x080fe20000000057 */
[-C--:B------:R-:W-:Y:S01]  /*07e0*/  FFMA R69, R64, R78.reuse, R69 ;  /* 0x0000004e40457223 */ /* 0x080fe20000000045 */
[-C--:B------:R-:W-:Y:S01]  /*07f0*/  FFMA R67, R68, R78.reuse, R67 ;  /* 0x0000004e44437223 */ /* 0x080fe20000000043 */
[-C--:B------:R-:W-:Y:S01]  /*0800*/  FFMA R48, R72, R78.reuse, R48 ;  /* 0x0000004e48307223 */ /* 0x080fe20000000030 */
[----:B------:R-:W-:Y:S01]  /*0810*/  FFMA R39, R76, R78, R39 ;  /* 0x0000004e4c277223 */ /* 0x000fe20000000027 */
[C---:B------:R-:W-:Y:S01]  /*0820*/  FFMA R30, R78.reuse, R80, R30 ;  /* 0x000000504e1e7223 */ /* 0x040fe2000000001e */
[C---:B------:R-:W-:Y:S01]  /*0830*/  FFMA R21, R78.reuse, R84, R21 ;  /* 0x000000544e157223 */ /* 0x040fe20000000015 */
[----:B------:R-:W-:Y:S01]  /*0840*/  FFMA R11, R78, R88, R11 ;  /* 0x000000584e0b7223 */ /* 0x000fe2000000000b */
[-C--:B------:R-:W-:Y:S01]  /*0850*/  FFMA R85, R60, R82.reuse, R85 ;  /* 0x000000523c557223 */ /* 0x080fe20000000055 */
[-C--:B------:R-:W-:Y:S01]  /*0860*/  FFMA R83, R64, R82.reuse, R83 ;  /* 0x0000005240537223 */ /* 0x080fe20000000053 */
[-C--:B------:R-:W-:Y:S01]  /*0870*/  FFMA R65, R68, R82.reuse, R65 ;  /* 0x0000005244417223 */ /* 0x080fe20000000041 */
[-C--:B------:R-:W-:Y:S01]  /*0880*/  FFMA R47, R72, R82.reuse, R47 ;  /* 0x00000052482f7223 */ /* 0x080fe2000000002f */
[-C--:B------:R-:W-:Y:S01]  /*0890*/  FFMA R38, R76, R82.reuse, R38 ;  /* 0x000000524c267223 */ /* 0x080fe20000000026 */
[----:B------:R-:W-:Y:S01]  /*08a0*/  FFMA R29, R80, R82, R29 ;  /* 0x00000052501d7223 */ /* 0x000fe2000000001d */
[C---:B------:R-:W-:Y:S01]  /*08b0*/  FFMA R20, R82.reuse, R84, R20 ;  /* 0x0000005452147223 */ /* 0x040fe20000000014 */
[----:B------:R-:W-:Y:S01]  /*08c0*/  FFMA R12, R82, R88, R12 ;  /* 0x00000058520c7223 */ /* 0x000fe2000000000c */
[-C--:B------:R-:W-:Y:S01]  /*08d0*/  FFMA R54, R60, R86.reuse, R54 ;  /* 0x000000563c367223 */ /* 0x080fe20000000036 */
[-C--:B------:R-:W-:Y:S01]  /*08e0*/  FFMA R81, R64, R86.reuse, R81 ;  /* 0x0000005640517223 */ /* 0x080fe20000000051 */
[-C--:B------:R-:W-:Y:S01]  /*08f0*/  FFMA R63, R68, R86.reuse, R63 ;  /* 0x00000056443f7223 */ /* 0x080fe2000000003f */
[-C--:B------:R-:W-:Y:S01]  /*0900*/  FFMA R46, R72, R86.reuse, R46 ;  /* 0x00000056482e7223 */ /* 0x080fe2000000002e */
[-C--:B------:R-:W-:Y:S01]  /*0910*/  FFMA R37, R76, R86.reuse, R37 ;  /* 0x000000564c257223 */ /* 0x080fe20000000025 */
[-C--:B------:R-:W-:Y:S01]  /*0920*/  FFMA R28, R80, R86.reuse, R28 ;  /* 0x00000056501c7223 */ /* 0x080fe2000000001c */
[----:B------:R-:W-:Y:S01]  /*0930*/  FFMA R19, R84, R86, R19 ;  /* 0x0000005654137223 */ /* 0x000fe20000000013 */
[----:B------:R-:W-:Y:S01]  /*0940*/  FFMA R13, R86, R88, R13 ;  /* 0x00000058560d7223 */ /* 0x000fe2000000000d */
[-C--:B------:R-:W-:Y:S01]  /*0950*/  FFMA R52, R60, R90.reuse, R52 ;  /* 0x0000005a3c347223 */ /* 0x080fe20000000034 */
[-C--:B------:R-:W-:Y:S01]  /*0960*/  FFMA R79, R64, R90.reuse, R79 ;  /* 0x0000005a404f7223 */ /* 0x080fe2000000004f */
[-C--:B------:R-:W-:Y:S01]  /*0970*/  FFMA R61, R68, R90.reuse, R61 ;  /* 0x0000005a443d7223 */ /* 0x080fe2000000003d */
[-C--:B------:R-:W-:Y:S01]  /*0980*/  FFMA R45, R72, R90.reuse, R45 ;  /* 0x0000005a482d7223 */ /* 0x080fe2000000002d */
[-C--:B------:R-:W-:Y:S01]  /*0990*/  FFMA R36, R76, R90.reuse, R36 ;  /* 0x0000005a4c247223 */ /* 0x080fe20000000024 */
[-C--:B------:R-:W-:Y:S01]  /*09a0*/  FFMA R27, R80, R90.reuse, R27 ;  /* 0x0000005a501b7223 */ /* 0x080fe2000000001b */
[-C--:B------:R-:W-:Y:S01]  /*09b0*/  FFMA R18, R84, R90.reuse, R18 ;  /* 0x0000005a54127223 */ /* 0x080fe20000000012 */
[----:B------:R-:W-:Y:S01]  /*09c0*/  FFMA R14, R88, R90, R14 ;  /* 0x0000005a580e7223 */ /* 0x000fe2000000000e */
[----:B------:R-:W-:Y:S06]  /*09d0*/  BRA.U UP0, `(.L_x_93) ;  /* 0xfffffff900a07547 */ /* 0x000fec000b83ffff */
.L_x_92:
[----:B0-----:R-:W-:Y:S01]  /*09e0*/  IMAD.WIDE R4, R51, 0x4, R2 ;  /* 0x0000000433047825 */ /* 0x001fe200078e0202 */
[----:B------:R-:W-:Y:S01]  /*09f0*/  IADD3 R7, PT, PT, R15, 0x8, RZ ;  /* 0x000000080f077810 */ /* 0x000fe20007ffe0ff */
[----:B------:R-:W-:Y:S03]  /*0a00*/  BSSY.RECONVERGENT B0, `(.L_x_94) ;  /* 0x000001c000007945 */ /* 0x000fe60003800200 */
[----:B-1----:R0:W-:Y:S01]  /*0a10*/  STG.E desc[UR6][R4.64], R50 ;  /* 0x0000003204007986 */ /* 0x0021e2000c101906 */
[----:B------:R-:W-:-:S13]  /*0a20*/  ISETP.GE.AND P0, PT, R7, R16, PT ;  /* 0x000000100700720c */ /* 0x000fda0003f06270 */
[----:B0-----:R-:W-:Y:S05]  /*0a30*/  @P0 BRA `(.L_x_95) ;  /* 0x0000000000600947 */ /* 0x001fea0003800000 */
[----:B------:R0:W-:Y:S01]  /*0a40*/  STG.E desc[UR6][R4.64+0x20], R93 ;  /* 0x0000205d04007986 */ /* 0x0001e2000c101906 */
[----:B------:R-:W-:-:S05]  /*0a50*/  VIADD R7, R15, 0x10 ;  /* 0x000000100f077836 */ /* 0x000fca0000000000 */
[----:B------:R-:W-:-:S13]  /*0a60*/  ISETP.GE.AND P1, PT, R7, R16, PT ;  /* 0x000000100700720c */ /* 0x000fda0003f26270 */
[----:B0-----:R-:W-:Y:S05]  /*0a70*/  @P1 BRA `(.L_x_95) ;  /* 0x0000000000501947 */ /* 0x001fea0003800000 */
[----:B------:R0:W-:Y:S01]  /*0a80*/  STG.E desc[UR6][R4.64+0x40], R91 ;  /* 0x0000405b04007986 */ /* 0x0001e2000c101906 */
[----:B------:R-:W-:-:S04]  /*0a90*/  IADD3 R7, PT, PT, R15, 0x18, RZ ;  /* 0x000000180f077810 */ /* 0x000fc80007ffe0ff */
        /* <DEDUP_REMOVED lines=14> */
[----:B------:R-:W-:Y:S01]  /*0b80*/  IADD3 R7, PT, PT, R15, 0x38, RZ ;  /* 0x000000380f077810 */ /* 0x000fe20007ffe0ff */
[----:B------:R0:W-:Y:S03]  /*0b90*/  STG.E desc[UR6][R4.64+0xc0], R54 ;  /* 0x0000c03604007986 */ /* 0x0001e6000c101906 */
[----:B------:R-:W-:-:S13]  /*0ba0*/  ISETP.GE.AND P1, PT, R7, R16, PT ;  /* 0x000000100700720c */ /* 0x000fda0003f26270 */
[----:B------:R0:W-:Y:S02]  /*0bb0*/  @!P1 STG.E desc[UR6][R4.64+0xe0], R52 ;  /* 0x0000e03404009986 */ /* 0x0001e4000c101906 */
.L_x_95:
[----:B------:R-:W-:Y:S05]  /*0bc0*/  BSYNC.RECONVERGENT B0 ;  /* 0x0000000000007941 */ /* 0x000fea0003800200 */
.L_x_94:
[----:B0-----:R-:W-:-:S05]  /*0bd0*/  VIADD R5, R17, 0x8 ;  /* 0x0000000811057836 */ /* 0x001fca0000000000 */
[----:B------:R-:W-:-:S13]  /*0be0*/  ISETP.GE.U32.AND P1, PT, R5, R16, PT ;  /* 0x000000100500720c */ /* 0x000fda0003f26070 */
[----:B------:R-:W-:Y:S05]  /*0bf0*/  @P1 EXIT ;  /* 0x000000000000194d */ /* 0x000fea0003800000 */
[----:B------:R-:W-:Y:S01]  /*0c00*/  LEA R5, R16, R51, 0x3 ;  /* 0x0000003310057211 */ /* 0x000fe200078e18ff */
[----:B------:R-:W-:Y:S04]  /*0c10*/  BSSY.RECONVERGENT B0, `(.L_x_96) ;  /* 0x000001c000007945 */ /* 0x000fe80003800200 */
[----:B------:R-:W-:-:S05]  /*0c20*/  IMAD.WIDE R4, R5, 0x4, R2 ;  /* 0x0000000405047825 */ /* 0x000fca00078e0202 */
[----:B------:R0:W-:Y:S01]  /*0c30*/  STG.E desc[UR6][R4.64], R77 ;  /* 0x0000004d04007986 */ /* 0x0001e2000c101906 */
[----:B------:R-:W-:Y:S05]  /*0c40*/  @P0 BRA `(.L_x_97) ;  /* 0x0000000000600947 */ /* 0x000fea0003800000 */
[----:B------:R1:W-:Y:S01]  /*0c50*/  STG.E desc[UR6][R4.64+0x20], R75 ;  /* 0x0000204b04007986 */ /* 0x0003e2000c101906 */
[----:B------:R-:W-:-:S05]  /*0c60*/  VIADD R7, R15, 0x10 ;  /* 0x000000100f077836 */ /* 0x000fca0000000000 */
[----:B------:R-:W-:-:S13]  /*0c70*/  ISETP.GE.AND P1, PT, R7, R16, PT ;  /* 0x000000100700720c */ /* 0x000fda0003f26270 */
[----:B-1----:R-:W-:Y:S05]  /*0c80*/  @P1 BRA `(.L_x_97) ;  /* 0x0000000000501947 */ /* 0x002fea0003800000 */
[----:B------:R1:W-:Y:S01]  /*0c90*/  STG.E desc[UR6][R4.64+0x40], R73 ;  /* 0x0000404904007986 */ /* 0x0003e2000c101906 */
[----:B------:R-:W-:-:S04]  /*0ca0*/  IADD3 R7, PT, PT, R15, 0x18, RZ ;  /* 0x000000180f077810 */ /* 0x000fc80007ffe0ff */
[----:B------:R-:W-:-:S13]  /*0cb0*/  ISETP.GE.AND P1, PT, R7, R16, PT ;  /* 0x000000100700720c */ /* 0x000fda0003f26270 */
[----:B-1----:R-:W-:Y:S05]  /*0cc0*/  @P1 BRA `(.L_x_97) ;  /* 0x0000000000401947 */ /* 0x002fea0003800000 */
        /* <DEDUP_REMOVED lines=12> */
[----:B------:R-:W-:Y:S01]  /*0d90*/  IADD3 R7, PT, PT, R15, 0x38, RZ ;  /* 0x000000380f077810 */ /* 0x000fe20007ffe0ff */
[----:B------:R1:W-:Y:S03]  /*0da0*/  STG.E desc[UR6][R4.64+0xc0], R81 ;  /* 0x0000c05104007986 */ /* 0x0003e6000c101906 */
[----:B------:R-:W-:-:S13]  /*0db0*/  ISETP.GE.AND P1, PT, R7, R16, PT ;  /* 0x000000100700720c */ /* 0x000fda0003f26270 */
[----:B------:R1:W-:Y:S02]  /*0dc0*/  @!P1 STG.E desc[UR6][R4.64+0xe0], R79 ;  /* 0x0000e04f04009986 */ /* 0x0003e4000c101906 */
.L_x_97:
[----:B------:R-:W-:Y:S05]  /*0dd0*/  BSYNC.RECONVERGENT B0 ;  /* 0x0000000000007941 */ /* 0x000fea0003800200 */
.L_x_96:
[----:B01----:R-:W-:-:S05]  /*0de0*/  VIADD R5, R17, 0x10 ;  /* 0x0000001011057836 */ /* 0x003fca0000000000 */
        /* <DEDUP_REMOVED lines=8> */
[----:B0-----:R-:W-:-:S05]  /*0e70*/  VIADD R59, R15, 0x10 ;  /* 0x000000100f3b7836 */ /* 0x001fca0000000000 */
        /* <DEDUP_REMOVED lines=22> */
.L_x_99:
[----:B------:R-:W-:Y:S05]  /*0fe0*/  BSYNC.RECONVERGENT B0 ;  /* 0x0000000000007941 */ /* 0x000fea0003800200 */
.L_x_98:
        /* <DEDUP_REMOVED lines=32> */
.L_x_101:
[----:B------:R-:W-:Y:S05]  /*11f0*/  BSYNC.RECONVERGENT B0 ;  /* 0x0000000000007941 */ /* 0x000fea0003800200 */
.L_x_100:
        /* <DEDUP_REMOVED lines=32> */
.L_x_103:
[----:B------:R-:W-:Y:S05]  /*1400*/  BSYNC.RECONVERGENT B0 ;  /* 0x0000000000007941 */ /* 0x000fea0003800200 */
.L_x_102:
        /* <DEDUP_REMOVED lines=32> */
.L_x_105:
[----:B------:R-:W-:Y:S05]  /*1610*/  BSYNC.RECONVERGENT B0 ;  /* 0x0000000000007941 */ /* 0x000fea0003800200 */
.L_x_104:
        /* <DEDUP_REMOVED lines=32> */
.L_x_107:
[----:B------:R-:W-:Y:S05]  /*1820*/  BSYNC.RECONVERGENT B0 ;  /* 0x0000000000007941 */ /* 0x000fea0003800200 */
.L_x_106:
[----:B------:R-:W-:-:S05]  /*1830*/  VIADD R17, R17, 0x38 ;  /* 0x0000003811117836 */ /* 0x000fca0000000000 */
[----:B------:R-:W-:-:S13]  /*1840*/  ISETP.GE.U32.AND P1, PT, R17, R16, PT ;  /* 0x000000101100720c */ /* 0x000fda0003f26070 */
[----:B------:R-:W-:Y:S05]  /*1850*/  @P1 EXIT ;  /* 0x000000000000194d */ /* 0x000fea0003800000 */
[----:B------:R-:W-:-:S05]  /*1860*/  LEA R51, R16, R51, 0x3 ;  /* 0x0000003310337211 */ /* 0x000fca00078e18ff */
[----:B------:R-:W-:-:S05]  /*1870*/  IMAD.WIDE R2, R51, 0x4, R2 ;  /* 0x0000000433027825 */ /* 0x000fca00078e0202 */
[----:B------:R2:W-:Y:S01]  /*1880*/  STG.E desc[UR6][R2.64], R0 ;  /* 0x0000000002007986 */ /* 0x0005e2000c101906 */
[----:B------:R-:W-:Y:S05]  /*1890*/  @P0 EXIT ;  /* 0x000000000000094d */ /* 0x000fea0003800000 */
[----:B01----:R-:W-:Y:S01]  /*18a0*/  VIADD R5, R15, 0x10 ;  /* 0x000000100f057836 */ /* 0x003fe20000000000 */
[----:B------:R0:W-:Y:S04]  /*18b0*/  STG.E desc[UR6][R2.64+0x20], R8 ;  /* 0x0000200802007986 */ /* 0x0001e8000c101906 */
[----:B------:R-:W-:-:S13]  /*18c0*/  ISETP.GE.AND P0, PT, R5, R16, PT ;  /* 0x000000100500720c */ /* 0x000fda0003f06270 */
[----:B0-----:R-:W-:Y:S05]  /*18d0*/  @P0 EXIT ;  /* 0x000000000000094d */ /* 0x001fea0003800000 */
[----:B------:R-:W-:Y:S01]  /*18e0*/  IADD3 R5, PT, PT, R15, 0x18, RZ ;  /* 0x000000180f057810 */ /* 0x000fe20007ffe0ff */
[----:B------:R0:W-:Y:S03]  /*18f0*/  STG.E desc[UR6][R2.64+0x40], R9 ;  /* 0x0000400902007986 */ /* 0x0001e6000c101906 */
[----:B------:R-:W-:-:S13]  /*1900*/  ISETP.GE.AND P0, PT, R5, R16, PT ;  /* 0x000000100500720c */ /* 0x000fda0003f06270 */
[----:B0-----:R-:W-:Y:S05]  /*1910*/  @P0 EXIT ;  /* 0x000000000000094d */ /* 0x001fea0003800000 */
[----:B------:R-:W-:Y:S01]  /*1920*/  VIADD R5, R15, 0x20 ;  /* 0x000000200f057836 */ /* 0x000fe20000000000 */
        /* <DEDUP_REMOVED lines=15> */
[----:B------:R-:W-:Y:S01]  /*1a20*/  STG.E desc[UR6][R2.64+0xe0], R14 ;  /* 0x0000e00e02007986 */ /* 0x000fe2000c101906 */
[----:B------:R-:W-:Y:S05]  /*1a30*/  EXIT ;  /* 0x000000000000794d */ /* 0x000fea0003800000 */
.L_x_108:
        /* <DEDUP_REMOVED lines=12> */
.L_x_117:


//--------------------- .nv.shared.reserved.0     --------------------------
	.section	.nv.shared.reserved.0,"aw",@nobits
	.weak		__nv_reservedSMEM_offset_0_alias
	.size		__nv_reservedSMEM_offset_0_alias, 0, 64
	.other		__nv_reservedSMEM_offset_0_alias,@"STO_CUDA_RESERVED_SHARED STV_DEFAULT"
__nv_reservedSMEM_offset_0_alias:
	.zero		0
	.zero		64


//--------------------- .nv.constant0._Z10preprocessiiiPKfPfS1_ --------------------------
	.section	.nv.constant0._Z10preprocessiiiPKfPfS1_,"a",@progbits
	.sectionflags	@""
	.align	4
.nv.constant0._Z10preprocessiiiPKfPfS1_:
	.zero		936


//--------------------- .nv.constant0._Z8mykerneliiiPKfPf --------------------------
	.section	.nv.constant0._Z8mykerneliiiPKfPf,"a",@progbits
	.sectionflags	@""
	.align	4
.nv.constant0._Z8mykerneliiiPKfPf:
	.zero		928


//--------------------- SYMBOLS --------------------------

	.type		.nv.reservedSmem.offset0,@object
	.size		.nv.reservedSmem.offset0,0x4
